// auto-generated by cutlass_sweep.gemm — config: {"arch": "sm_100", "cluster_m": 2, "cluster_n": 2, "dtype": "e5m2", "stages": 0, "tile_k": 128, "tile_m": 128, "tile_n": 256}
#include "cutlass/cutlass.h"
#include "cutlass/gemm/collective/collective_builder.hpp"
#include "cutlass/gemm/device/gemm_universal_adapter.h"
#include "cutlass/gemm/kernel/gemm_universal.hpp"
#include "cutlass/epilogue/collective/collective_builder.hpp"

using ElemA = cutlass::float_e5m2_t;
using ElemB = cutlass::float_e5m2_t;
using ElemCD = cutlass::float_e5m2_t;
using Acc  = float;
using TileShape    = cute::Shape<cute::_128, cute::_256, cute::_128>;
using ClusterShape = cute::Shape<cute::_2, cute::_2, cute::_1>;

using CollectiveEpilogue = typename cutlass::epilogue::collective::CollectiveBuilder<
    cutlass::arch::Sm100, cutlass::arch::OpClassTensorOp,
    TileShape, ClusterShape,
    cutlass::epilogue::collective::EpilogueTileAuto,
    Acc, Acc,
    ElemCD, cutlass::layout::RowMajor, 128 / cutlass::sizeof_bits<ElemCD>::value,
    ElemCD, cutlass::layout::RowMajor, 128 / cutlass::sizeof_bits<ElemCD>::value,
    cutlass::epilogue::collective::EpilogueScheduleAuto
  >::CollectiveOp;

using CollectiveMainloop = typename cutlass::gemm::collective::CollectiveBuilder<
    cutlass::arch::Sm100, cutlass::arch::OpClassTensorOp,
    ElemA, cutlass::layout::RowMajor, 128 / cutlass::sizeof_bits<ElemA>::value,
    ElemB, cutlass::layout::ColumnMajor, 128 / cutlass::sizeof_bits<ElemB>::value,
    Acc,
    TileShape, ClusterShape,
    cutlass::gemm::collective::StageCountAutoCarveout<static_cast<int>(sizeof(typename CollectiveEpilogue::SharedStorage))>,
    cutlass::gemm::collective::KernelScheduleAuto
  >::CollectiveOp;

using GemmKernel = cutlass::gemm::kernel::GemmUniversal<
    cute::Shape<int,int,int,int>,
    CollectiveMainloop,
    CollectiveEpilogue
>;
using Gemm = cutlass::gemm::device::GemmUniversalAdapter<GemmKernel>;

// Force the device kernel symbol into the cubin without needing a host main.
auto* _anchor = &cutlass::device_kernel<GemmKernel>;


// ===== COMPILED SASS (sm_100a) =====

	.target	sm_100a

	.elftype	@"ET_EXEC"


//--------------------- .note.nv.tkinfo           --------------------------
	.section	.note.nv.tkinfo,"",@"SHT_NOTE"
	.sectionflags	@"SHF_NOTE_NV_TKINFO"
	.tkinfo
        /*0018*/ 	.word	0x00000002
        /*0030*/ 	.string	""
        /*0030*/ 	.string	"ptxas"
        /*0030*/ 	.string	"Cuda compilation tools, release 13.0, V13.0.88"
        /*0030*/ 	.string	"Build cuda_13.0.r13.0/compiler.36424714_0"
        /*0030*/ 	.string	"-arch sm_100a -m 64 "



//--------------------- .note.nv.cuinfo           --------------------------
	.section	.note.nv.cuinfo,"",@"SHT_NOTE"
	.sectionflags	@"SHF_NOTE_NV_CUINFO"
        /*0018*/ 	.short	0x0002
        /*001a*/ 	.short	0x0064
        /*001c*/ 	.short	0x0082
	.zero		2


//--------------------- .nv.info                  --------------------------
	.section	.nv.info,"",@"SHT_CUDA_INFO"
	.align	4


	//----- nvinfo : EIATTR_REGCOUNT
	.align		4
        /*0000*/ 	.byte	0x04, 0x2f
        /*0002*/ 	.short	(.L_20 - .L_19)
	.align		4
.L_19:
        /*0004*/ 	.word	index@(_ZN7cutlass13device_kernelINS_4gemm6kernel13GemmUniversalIN4cute5tupleIJiiiiEEENS1_10collective13CollectiveMmaINS1_35MainloopSm100TmaUmmaWarpSpecializedILi8ELi2ELi4ENS5_IJNS4_1CILi2EEESB_NSA_ILi1EEEEEEEENS5_IJNSA_ILi128EEENSA_ILi256EEESF_EEENS_12float_e5m2_tENS5_IJlSC_lEEESI_SJ_NS4_8TiledMMAINS4_8MMA_AtomIJNS4_10MMA_TraitsINS4_25SM100_MMA_F8F6F4_2x1SM_SSEJSI_SI_fSF_SG_NS4_17integral_constantINS4_4UMMA5MajorELSQ_0EEESR_NSO_INSP_7ScaleInELSS_0EEEST_EEEEEENS4_6LayoutINS5_IJSC_SC_SC_EEENS5_IJNSA_ILi0EEESY_SY_EEEEENS5_IJNS4_10UnderscoreES11_S11_EEEEENS4_28SM100_TMA_2SM_LOAD_MULTICASTENS4_14ComposedLayoutINS4_7SwizzleILi3ELi4ELi3EEENS4_18smem_ptr_flag_bitsILi8EEENSW_INS5_IJNSA_ILi8EEESF_EEENS5_IJSF_SC_EEEEEEEvNS4_8identityENS4_18SM100_TMA_2SM_LOADES1E_vS1F_EENS_8epilogue10collective18CollectiveEpilogueINS1I_23Sm100TmaWarpSpecializedILi4ELi2ELi32ELb0ELb0EEEJNS5_IJNSA_ILi64EEESG_SF_EEENS5_IJNSW_IS1N_SC_EENSW_INS5_IJNSA_ILi32EEESB_EEENS5_IJSC_SF_EEEEEEEESI_SJ_SI_SJ_NS1I_6fusion15FusionCallbacksIS1M_NS1V_17LinearCombinationISI_fSI_fLNS_15FloatRoundStyleE2EEES1O_S1U_JEEENS4_5SM1004TMEM4LOAD26SM100_TMEM_LOAD_32dp32b32xENS4_13SM90_TMA_LOADENS15_INS16_ILi1ELi4ELi3EEES19_NSW_INS5_IJS1A_S1Q_EEENS5_IJS1Q_SC_EEEEEEENS4_39AutoVectorizingCopyWithAssumedAlignmentILi128EEENS4_14SM90_TMA_STOREES2A_S2C_S2C_EEEvvEEEEvNT_6ParamsE)
        /*0008*/ 	.word	0x00000074


	//----- nvinfo : EIATTR_FRAME_SIZE
	.align		4
.L_20:
        /*000c*/ 	.byte	0x04, 0x11
        /*000e*/ 	.short	(.L_22 - .L_21)
	.align		4
.L_21:
        /*0010*/ 	.word	index@($__internal_2_$__cuda_sm10x_tcgen05_guardrail_trap_unallocated_columns_being_dealloced)
        /*0014*/ 	.word	0x00000000


	//----- nvinfo : EIATTR_FRAME_SIZE
	.align		4
.L_22:
        /*0018*/ 	.byte	0x04, 0x11
        /*001a*/ 	.short	(.L_24 - .L_23)
	.align		4
.L_23:
        /*001c*/ 	.word	index@($__internal_1_$__cuda_sm10x_tcgen05_guardrail_trap_phase_invalid_during_alloc)
        /*0020*/ 	.word	0x00000000


	//----- nvinfo : EIATTR_FRAME_SIZE
	.align		4
.L_24:
        /*0024*/ 	.byte	0x04, 0x11
        /*0026*/ 	.short	(.L_26 - .L_25)
	.align		4
.L_25:
        /*0028*/ 	.word	index@($__internal_0_$__cuda_sm10x_tcgen05_guardrail_trap_col_being_dealloced_not_returned_by_alloc)
        /*002c*/ 	.word	0x00000000


	//----- nvinfo : EIATTR_FRAME_SIZE
	.align		4
.L_26:
        /*0030*/ 	.byte	0x04, 0x11
        /*0032*/ 	.short	(.L_28 - .L_27)
	.align		4
.L_27:
        /*0034*/ 	.word	index@(_ZN7cutlass13device_kernelINS_4gemm6kernel13GemmUniversalIN4cute5tupleIJiiiiEEENS1_10collective13CollectiveMmaINS1_35MainloopSm100TmaUmmaWarpSpecializedILi8ELi2ELi4ENS5_IJNS4_1CILi2EEESB_NSA_ILi1EEEEEEEENS5_IJNSA_ILi128EEENSA_ILi256EEESF_EEENS_12float_e5m2_tENS5_IJlSC_lEEESI_SJ_NS4_8TiledMMAINS4_8MMA_AtomIJNS4_10MMA_TraitsINS4_25SM100_MMA_F8F6F4_2x1SM_SSEJSI_SI_fSF_SG_NS4_17integral_constantINS4_4UMMA5MajorELSQ_0EEESR_NSO_INSP_7ScaleInELSS_0EEEST_EEEEEENS4_6LayoutINS5_IJSC_SC_SC_EEENS5_IJNSA_ILi0EEESY_SY_EEEEENS5_IJNS4_10UnderscoreES11_S11_EEEEENS4_28SM100_TMA_2SM_LOAD_MULTICASTENS4_14ComposedLayoutINS4_7SwizzleILi3ELi4ELi3EEENS4_18smem_ptr_flag_bitsILi8EEENSW_INS5_IJNSA_ILi8EEESF_EEENS5_IJSF_SC_EEEEEEEvNS4_8identityENS4_18SM100_TMA_2SM_LOADES1E_vS1F_EENS_8epilogue10collective18CollectiveEpilogueINS1I_23Sm100TmaWarpSpecializedILi4ELi2ELi32ELb0ELb0EEEJNS5_IJNSA_ILi64EEESG_SF_EEENS5_IJNSW_IS1N_SC_EENSW_INS5_IJNSA_ILi32EEESB_EEENS5_IJSC_SF_EEEEEEEESI_SJ_SI_SJ_NS1I_6fusion15FusionCallbacksIS1M_NS1V_17LinearCombinationISI_fSI_fLNS_15FloatRoundStyleE2EEES1O_S1U_JEEENS4_5SM1004TMEM4LOAD26SM100_TMEM_LOAD_32dp32b32xENS4_13SM90_TMA_LOADENS15_INS16_ILi1ELi4ELi3EEES19_NSW_INS5_IJS1A_S1Q_EEENS5_IJS1Q_SC_EEEEEEENS4_39AutoVectorizingCopyWithAssumedAlignmentILi128EEENS4_14SM90_TMA_STOREES2A_S2C_S2C_EEEvvEEEEvNT_6ParamsE)
        /*0038*/ 	.word	0x00000000


	//----- nvinfo : EIATTR_MIN_STACK_SIZE
	.align		4
.L_28:
        /*003c*/ 	.byte	0x04, 0x12
        /*003e*/ 	.short	(.L_30 - .L_29)
	.align		4
.L_29:
        /*0040*/ 	.word	index@(_ZN7cutlass13device_kernelINS_4gemm6kernel13GemmUniversalIN4cute5tupleIJiiiiEEENS1_10collective13CollectiveMmaINS1_35MainloopSm100TmaUmmaWarpSpecializedILi8ELi2ELi4ENS5_IJNS4_1CILi2EEESB_NSA_ILi1EEEEEEEENS5_IJNSA_ILi128EEENSA_ILi256EEESF_EEENS_12float_e5m2_tENS5_IJlSC_lEEESI_SJ_NS4_8TiledMMAINS4_8MMA_AtomIJNS4_10MMA_TraitsINS4_25SM100_MMA_F8F6F4_2x1SM_SSEJSI_SI_fSF_SG_NS4_17integral_constantINS4_4UMMA5MajorELSQ_0EEESR_NSO_INSP_7ScaleInELSS_0EEEST_EEEEEENS4_6LayoutINS5_IJSC_SC_SC_EEENS5_IJNSA_ILi0EEESY_SY_EEEEENS5_IJNS4_10UnderscoreES11_S11_EEEEENS4_28SM100_TMA_2SM_LOAD_MULTICASTENS4_14ComposedLayoutINS4_7SwizzleILi3ELi4ELi3EEENS4_18smem_ptr_flag_bitsILi8EEENSW_INS5_IJNSA_ILi8EEESF_EEENS5_IJSF_SC_EEEEEEEvNS4_8identityENS4_18SM100_TMA_2SM_LOADES1E_vS1F_EENS_8epilogue10collective18CollectiveEpilogueINS1I_23Sm100TmaWarpSpecializedILi4ELi2ELi32ELb0ELb0EEEJNS5_IJNSA_ILi64EEESG_SF_EEENS5_IJNSW_IS1N_SC_EENSW_INS5_IJNSA_ILi32EEESB_EEENS5_IJSC_SF_EEEEEEEESI_SJ_SI_SJ_NS1I_6fusion15FusionCallbacksIS1M_NS1V_17LinearCombinationISI_fSI_fLNS_15FloatRoundStyleE2EEES1O_S1U_JEEENS4_5SM1004TMEM4LOAD26SM100_TMEM_LOAD_32dp32b32xENS4_13SM90_TMA_LOADENS15_INS16_ILi1ELi4ELi3EEES19_NSW_INS5_IJS1A_S1Q_EEENS5_IJS1Q_SC_EEEEEEENS4_39AutoVectorizingCopyWithAssumedAlignmentILi128EEENS4_14SM90_TMA_STOREES2A_S2C_S2C_EEEvvEEEEvNT_6ParamsE)
        /*0044*/ 	.word	0x00000000
.L_30:


//--------------------- .nv.compat                --------------------------
	.section	.nv.compat,"",@"SHT_CUDA_COMPAT_INFO"
	.align	4
        /*0000*/ 	.byte	0x02, 0x09, 0x01, 0x00, 0x02, 0x02, 0x02, 0x00, 0x02, 0x05, 0x05, 0x00, 0x03, 0x07, 0x01, 0x01
        /*0010*/ 	.byte	0x02, 0x03, 0x01, 0x00, 0x02, 0x06, 0x01, 0x00, 0x04, 0x0b, 0x08, 0x00, 0x09, 0x00, 0x00, 0x00
        /*0020*/ 	.byte	0x00, 0x00, 0x00, 0x00


//--------------------- .nv.info._ZN7cutlass13device_kernelINS_4gemm6kernel13GemmUniversalIN4cute5tupleIJiiiiEEENS1_10collective13CollectiveMmaINS1_35MainloopSm100TmaUmmaWarpSpecializedILi8ELi2ELi4ENS5_IJNS4_1CILi2EEESB_NSA_ILi1EEEEEEEENS5_IJNSA_ILi128EEENSA_ILi256EEESF_EEENS_12float_e5m2_tENS5_IJlSC_lEEESI_SJ_NS4_8TiledMMAINS4_8MMA_AtomIJNS4_10MMA_TraitsINS4_25SM100_MMA_F8F6F4_2x1SM_SSEJSI_SI_fSF_SG_NS4_17integral_constantINS4_4UMMA5MajorELSQ_0EEESR_NSO_INSP_7ScaleInELSS_0EEEST_EEEEEENS4_6LayoutINS5_IJSC_SC_SC_EEENS5_IJNSA_ILi0EEESY_SY_EEEEENS5_IJNS4_10UnderscoreES11_S11_EEEEENS4_28SM100_TMA_2SM_LOAD_MULTICASTENS4_14ComposedLayoutINS4_7SwizzleILi3ELi4ELi3EEENS4_18smem_ptr_flag_bitsILi8EEENSW_INS5_IJNSA_ILi8EEESF_EEENS5_IJSF_SC_EEEEEEEvNS4_8identityENS4_18SM100_TMA_2SM_LOADES1E_vS1F_EENS_8epilogue10collective18CollectiveEpilogueINS1I_23Sm100TmaWarpSpecializedILi4ELi2ELi32ELb0ELb0EEEJNS5_IJNSA_ILi64EEESG_SF_EEENS5_IJNSW_IS1N_SC_EENSW_INS5_IJNSA_ILi32EEESB_EEENS5_IJSC_SF_EEEEEEEESI_SJ_SI_SJ_NS1I_6fusion15FusionCallbacksIS1M_NS1V_17LinearCombinationISI_fSI_fLNS_15FloatRoundStyleE2EEES1O_S1U_JEEENS4_5SM1004TMEM4LOAD26SM100_TMEM_LOAD_32dp32b32xENS4_13SM90_TMA_LOADENS15_INS16_ILi1ELi4ELi3EEES19_NSW_INS5_IJS1A_S1Q_EEENS5_IJS1Q_SC_EEEEEEENS4_39AutoVectorizingCopyWithAssumedAlignmentILi128EEENS4_14SM90_TMA_STOREES2A_S2C_S2C_EEEvvEEEEvNT_6ParamsE --------------------------
	.section	.nv.info._ZN7cutlass13device_kernelINS_4gemm6kernel13GemmUniversalIN4cute5tupleIJiiiiEEENS1_10collective13CollectiveMmaINS1_35MainloopSm100TmaUmmaWarpSpecializedILi8ELi2ELi4ENS5_IJNS4_1CILi2EEESB_NSA_ILi1EEEEEEEENS5_IJNSA_ILi128EEENSA_ILi256EEESF_EEENS_12float_e5m2_tENS5_IJlSC_lEEESI_SJ_NS4_8TiledMMAINS4_8MMA_AtomIJNS4_10MMA_TraitsINS4_25SM100_MMA_F8F6F4_2x1SM_SSEJSI_SI_fSF_SG_NS4_17integral_constantINS4_4UMMA5MajorELSQ_0EEESR_NSO_INSP_7ScaleInELSS_0EEEST_EEEEEENS4_6LayoutINS5_IJSC_SC_SC_EEENS5_IJNSA_ILi0EEESY_SY_EEEEENS5_IJNS4_10UnderscoreES11_S11_EEEEENS4_28SM100_TMA_2SM_LOAD_MULTICASTENS4_14ComposedLayoutINS4_7SwizzleILi3ELi4ELi3EEENS4_18smem_ptr_flag_bitsILi8EEENSW_INS5_IJNSA_ILi8EEESF_EEENS5_IJSF_SC_EEEEEEEvNS4_8identityENS4_18SM100_TMA_2SM_LOADES1E_vS1F_EENS_8epilogue10collective18CollectiveEpilogueINS1I_23Sm100TmaWarpSpecializedILi4ELi2ELi32ELb0ELb0EEEJNS5_IJNSA_ILi64EEESG_SF_EEENS5_IJNSW_IS1N_SC_EENSW_INS5_IJNSA_ILi32EEESB_EEENS5_IJSC_SF_EEEEEEEESI_SJ_SI_SJ_NS1I_6fusion15FusionCallbacksIS1M_NS1V_17LinearCombinationISI_fSI_fLNS_15FloatRoundStyleE2EEES1O_S1U_JEEENS4_5SM1004TMEM4LOAD26SM100_TMEM_LOAD_32dp32b32xENS4_13SM90_TMA_LOADENS15_INS16_ILi1ELi4ELi3EEES19_NSW_INS5_IJS1A_S1Q_EEENS5_IJS1Q_SC_EEEEEEENS4_39AutoVectorizingCopyWithAssumedAlignmentILi128EEENS4_14SM90_TMA_STOREES2A_S2C_S2C_EEEvvEEEEvNT_6ParamsE,"",@"SHT_CUDA_INFO"
	.sectionflags	@""
	.align	4


	//----- nvinfo : EIATTR_CUDA_API_VERSION
	.align		4
        /*0000*/ 	.byte	0x04, 0x37
        /*0002*/ 	.short	(.L_32 - .L_31)
.L_31:
        /*0004*/ 	.word	0x00000082


	//----- nvinfo : EIATTR_KPARAM_INFO
	.align		4
.L_32:
        /*0008*/ 	.byte	0x04, 0x17
        /*000a*/ 	.short	(.L_34 - .L_33)
.L_33:
        /*000c*/ 	.word	0x00000000
        /*0010*/ 	.short	0x0000
        /*0012*/ 	.short	0x0000
        /*0014*/ 	.byte	0x00, 0xf0, 0x01, 0x20


	//----- nvinfo : EIATTR_AT_ENTRY_FRAGMENTS
	.align		4
.L_34:
        /*0018*/ 	.byte	0x04, 0x4f
        /*001a*/ 	.short	(.L_36 - .L_35)


	//   ....[0]....
.L_35:
        /*001c*/ 	.word	0x00000007


	//----- nvinfo : EIATTR_RESERVED_SMEM_USED
	.align		4
.L_36:
        /*0020*/ 	.byte	0x01, 0x41
	.zero		2


	//----- nvinfo : EIATTR_SPARSE_MMA_MASK
	.align		4
        /*0024*/ 	.byte	0x03, 0x50
        /*0026*/ 	.short	0x0000


	//----- nvinfo : EIATTR_TCGEN05_2CTA_USED
	.align		4
        /*0028*/ 	.byte	0x01, 0x52
	.zero		2


	//----- nvinfo : EIATTR_MAXREG_COUNT
	.align		4
        /*002c*/ 	.byte	0x03, 0x1b
        /*002e*/ 	.short	0x00ff


	//----- nvinfo : EIATTR_NUM_BARRIERS
	.align		4
        /*0030*/ 	.byte	0x02, 0x4c
        /*0032*/ 	.byte	0x07
	.zero		1


	//----- nvinfo : EIATTR_EXTERNS
	.align		4
        /*0034*/ 	.byte	0x04, 0x0f
        /*0036*/ 	.short	(.L_38 - .L_37)


	//   ....[0]....
	.align		4
.L_37:
        /*0038*/ 	.word	index@(__assertfail)


	//----- nvinfo : EIATTR_MERCURY_ISA_VERSION
	.align		4
.L_38:
        /*003c*/ 	.byte	0x03, 0x5f
        /*003e*/ 	.short	0x0101


	//----- nvinfo : EIATTR_INT_WARP_WIDE_INSTR_OFFSETS
	.align		4
        /*0040*/ 	.byte	0x04, 0x31
        /*0042*/ 	.short	(.L_40 - .L_39)


	//   ....[0]....
.L_39:
        /*0044*/ 	.word	0x00000df0


	//   ....[1]....
        /*0048*/ 	.word	0x00000e90


	//   ....[2]....
        /*004c*/ 	.word	0x00004550


	//   ....[3]....
        /*0050*/ 	.word	0x00004570


	//   ....[4]....
        /*0054*/ 	.word	0x000045a0


	//   ....[5]....
        /*0058*/ 	.word	0x00005110


	//   ....[6]....
        /*005c*/ 	.word	0x000051b0


	//   ....[7]....
        /*0060*/ 	.word	0x00005260


	//   ....[8]....
        /*0064*/ 	.word	0x000052d0


	//   ....[9]....
        /*0068*/ 	.word	0x00005390


	//   ....[10]....
        /*006c*/ 	.word	0x00005430


	//   ....[11]....
        /*0070*/ 	.word	0x000054a0


	//   ....[12]....
        /*0074*/ 	.word	0x00005560


	//   ....[13]....
        /*0078*/ 	.word	0x00005600


	//   ....[14]....
        /*007c*/ 	.word	0x000056a0


	//   ....[15]....
        /*0080*/ 	.word	0x00005790


	//   ....[16]....
        /*0084*/ 	.word	0x00005860


	//----- nvinfo : EIATTR_COOP_GROUP_MASK_REGIDS
	.align		4
.L_40:
        /*0088*/ 	.byte	0x04, 0x29
        /*008a*/ 	.short	(.L_42 - .L_41)


	//   ....[0]....
.L_41:
        /*008c*/ 	.word	0xffffffff


	//   ....[1]....
        /*0090*/ 	.word	0xffffffff


	//   ....[2]....
        /*0094*/ 	.word	0xffffffff


	//   ....[3]....
        /*0098*/ 	.word	0xffffffff


	//   ....[4]....
        /*009c*/ 	.word	0xffffffff


	//   ....[5]....
        /*00a0*/ 	.word	0xffffffff


	//   ....[6]....
        /*00a4*/ 	.word	0xffffffff


	//   ....[7]....
        /*00a8*/ 	.word	0xffffffff


	//   ....[8]....
        /*00ac*/ 	.word	0xffffffff


	//   ....[9]....
        /*00b0*/ 	.word	0xffffffff


	//   ....[10]....
        /*00b4*/ 	.word	0xffffffff


	//   ....[11]....
        /*00b8*/ 	.word	0xffffffff


	//   ....[12]....
        /*00bc*/ 	.word	0xffffffff


	//   ....[13]....
        /*00c0*/ 	.word	0xffffffff


	//----- nvinfo : EIATTR_COOP_GROUP_INSTR_OFFSETS
	.align		4
.L_42:
        /*00c4*/ 	.byte	0x04, 0x28
        /*00c6*/ 	.short	(.L_44 - .L_43)


	//   ....[0]....
.L_43:
        /*00c8*/ 	.word	0x000000b0


	//   ....[1]....
        /*00cc*/ 	.word	0x00000520


	//   ....[2]....
        /*00d0*/ 	.word	0x00000760


	//   ....[3]....
        /*00d4*/ 	.word	0x000008f0


	//   ....[4]....
        /*00d8*/ 	.word	0x000009e0


	//   ....[5]....
        /*00dc*/ 	.word	0x00000b40


	//   ....[6]....
        /*00e0*/ 	.word	0x00000cd0


	//   ....[7]....
        /*00e4*/ 	.word	0x00000f10


	//   ....[8]....
        /*00e8*/ 	.word	0x00002240


	//   ....[9]....
        /*00ec*/ 	.word	0x00003330


	//   ....[10]....
        /*00f0*/ 	.word	0x00003800


	//   ....[11]....
        /*00f4*/ 	.word	0x00003830


	//   ....[12]....
        /*00f8*/ 	.word	0x00004450


	//   ....[13]....
        /*00fc*/ 	.word	0x00004660


	//----- nvinfo : EIATTR_VRC_CTA_INIT_COUNT
	.align		4
.L_44:
        /*0100*/ 	.byte	0x02, 0x4a
        /*0102*/ 	.byte	0x80
	.zero		1


	//----- nvinfo : EIATTR_SYSCALL_OFFSETS
	.align		4
        /*0104*/ 	.byte	0x04, 0x46
        /*0106*/ 	.short	(.L_46 - .L_45)


	//   ....[0]....
.L_45:
        /*0108*/ 	.word	0x000063e0


	//   ....[1]....
        /*010c*/ 	.word	0x00006520


	//   ....[2]....
        /*0110*/ 	.word	0x00006d40


	//   ....[3]....
        /*0114*/ 	.word	0x00007b20


	//   ....[4]....
        /*0118*/ 	.word	0x000088b0


	//   ....[5]....
        /*011c*/ 	.word	0x00009660


	//----- nvinfo : EIATTR_MBARRIER_INSTR_OFFSETS
	.align		4
.L_46:
        /*0120*/ 	.byte	0x04, 0x39
        /*0122*/ 	.short	(.L_48 - .L_47)


	//   ....[0]....
.L_47:
        /*0124*/ 	.word	0x00000650
        /*0128*/ 	.word	0x000000ff
        /*012c*/ 	.word	0x00000000
        /*0130*/ 	.short	0x0100
        /*0132*/ 	.byte	0x04
	.zero		1


	//   ....[1]....
        /*0134*/ 	.word	0x00000660
        /*0138*/ 	.word	0x000000ff
        /*013c*/ 	.word	0x00000040
        /*0140*/ 	.short	0x0100
        /*0142*/ 	.byte	0x04
	.zero		1


	//   ....[2]....
        /*0144*/ 	.word	0x00000670
        /*0148*/ 	.word	0x000000ff
        /*014c*/ 	.word	0x00000008
        /*0150*/ 	.short	0x0100
        /*0152*/ 	.byte	0x04
	.zero		1


	//   ....[3]....
        /*0154*/ 	.word	0x00000680
        /*0158*/ 	.word	0x000000ff
        /*015c*/ 	.word	0x00000048
        /*0160*/ 	.short	0x0100
        /*0162*/ 	.byte	0x04
	.zero		1


	//   ....[4]....
        /*0164*/ 	.word	0x00000690
        /*0168*/ 	.word	0x000000ff
        /*016c*/ 	.word	0x00000010
        /*0170*/ 	.short	0x0100
        /*0172*/ 	.byte	0x04
	.zero		1


	//   ....[5]....
        /*0174*/ 	.word	0x000006a0
        /*0178*/ 	.word	0x000000ff
        /*017c*/ 	.word	0x00000050
        /*0180*/ 	.short	0x0100
        /*0182*/ 	.byte	0x04
	.zero		1


	//   ....[6]....
        /*0184*/ 	.word	0x000006b0
        /*0188*/ 	.word	0x000000ff
        /*018c*/ 	.word	0x00000018
        /*0190*/ 	.short	0x0100
        /*0192*/ 	.byte	0x04
	.zero		1


	//   ....[7]....
        /*0194*/ 	.word	0x000006c0
        /*0198*/ 	.word	0x000000ff
        /*019c*/ 	.word	0x00000058
        /*01a0*/ 	.short	0x0100
        /*01a2*/ 	.byte	0x04
	.zero		1


	//   ....[8]....
        /*01a4*/ 	.word	0x000006d0
        /*01a8*/ 	.word	0x000000ff
        /*01ac*/ 	.word	0x00000020
        /*01b0*/ 	.short	0x0100
        /*01b2*/ 	.byte	0x04
	.zero		1


	//   ....[9]....
        /*01b4*/ 	.word	0x000006e0
        /*01b8*/ 	.word	0x000000ff
        /*01bc*/ 	.word	0x00000060
        /*01c0*/ 	.short	0x0100
        /*01c2*/ 	.byte	0x04
	.zero		1


	//   ....[10]....
        /*01c4*/ 	.word	0x000006f0
        /*01c8*/ 	.word	0x000000ff
        /*01cc*/ 	.word	0x00000028
        /*01d0*/ 	.short	0x0100
        /*01d2*/ 	.byte	0x04
	.zero		1


	//   ....[11]....
        /*01d4*/ 	.word	0x00000700
        /*01d8*/ 	.word	0x000000ff
        /*01dc*/ 	.word	0x00000068
        /*01e0*/ 	.short	0x0100
        /*01e2*/ 	.byte	0x04
	.zero		1


	//   ....[12]....
        /*01e4*/ 	.word	0x00000710
        /*01e8*/ 	.word	0x000000ff
        /*01ec*/ 	.word	0x00000030
        /*01f0*/ 	.short	0x0100
        /*01f2*/ 	.byte	0x04
	.zero		1


	//   ....[13]....
        /*01f4*/ 	.word	0x00000720
        /*01f8*/ 	.word	0x000000ff
        /*01fc*/ 	.word	0x00000070
        /*0200*/ 	.short	0x0100
        /*0202*/ 	.byte	0x04
	.zero		1


	//   ....[14]....
        /*0204*/ 	.word	0x00000730
        /*0208*/ 	.word	0x000000ff
        /*020c*/ 	.word	0x00000038
        /*0210*/ 	.short	0x0100
        /*0212*/ 	.byte	0x04
	.zero		1


	//   ....[15]....
        /*0214*/ 	.word	0x00000740
        /*0218*/ 	.word	0x000000ff
        /*021c*/ 	.word	0x00000078
        /*0220*/ 	.short	0x0100
        /*0222*/ 	.byte	0x04
	.zero		1


	//   ....[16]....
        /*0224*/ 	.word	0x00000860
        /*0228*/ 	.word	0x000000ff
        /*022c*/ 	.word	0x00000080
        /*0230*/ 	.short	0x0100
        /*0232*/ 	.byte	0x04
	.zero		1


	//   ....[17]....
        /*0234*/ 	.word	0x00000870
        /*0238*/ 	.word	0x000000ff
        /*023c*/ 	.word	0x000000a0
        /*0240*/ 	.short	0x0100
        /*0242*/ 	.byte	0x04
	.zero		1


	//   ....[18]....
        /*0244*/ 	.word	0x00000880
        /*0248*/ 	.word	0x000000ff
        /*024c*/ 	.word	0x00000088
        /*0250*/ 	.short	0x0100
        /*0252*/ 	.byte	0x04
	.zero		1


	//   ....[19]....
        /*0254*/ 	.word	0x00000890
        /*0258*/ 	.word	0x000000ff
        /*025c*/ 	.word	0x000000a8
        /*0260*/ 	.short	0x0100
        /*0262*/ 	.byte	0x04
	.zero		1


	//   ....[20]....
        /*0264*/ 	.word	0x000008a0
        /*0268*/ 	.word	0x000000ff
        /*026c*/ 	.word	0x00000090
        /*0270*/ 	.short	0x0100
        /*0272*/ 	.byte	0x04
	.zero		1


	//   ....[21]....
        /*0274*/ 	.word	0x000008b0
        /*0278*/ 	.word	0x000000ff
        /*027c*/ 	.word	0x000000b0
        /*0280*/ 	.short	0x0100
        /*0282*/ 	.byte	0x04
	.zero		1


	//   ....[22]....
        /*0284*/ 	.word	0x000008c0
        /*0288*/ 	.word	0x000000ff
        /*028c*/ 	.word	0x00000098
        /*0290*/ 	.short	0x0100
        /*0292*/ 	.byte	0x04
	.zero		1


	//   ....[23]....
        /*0294*/ 	.word	0x000008d0
        /*0298*/ 	.word	0x000000ff
        /*029c*/ 	.word	0x000000b8
        /*02a0*/ 	.short	0x0100
        /*02a2*/ 	.byte	0x04
	.zero		1


	//   ....[24]....
        /*02a4*/ 	.word	0x000009b0
        /*02a8*/ 	.word	0x000000ff
        /*02ac*/ 	.word	0x000000c0
        /*02b0*/ 	.short	0x0100
        /*02b2*/ 	.byte	0x06
	.zero		1


	//   ....[25]....
        /*02b4*/ 	.word	0x000009c0
        /*02b8*/ 	.word	0x000000ff
        /*02bc*/ 	.word	0x000000c8
        /*02c0*/ 	.short	0x0100
        /*02c2*/ 	.byte	0x06
	.zero		1


	//   ....[26]....
        /*02c4*/ 	.word	0x00000af0
        /*02c8*/ 	.word	0x000000ff
        /*02cc*/ 	.word	0x000000d0
        /*02d0*/ 	.short	0x0100
        /*02d2*/ 	.byte	0x06
	.zero		1


	//   ....[27]....
        /*02d4*/ 	.word	0x00000b00
        /*02d8*/ 	.word	0x000000ff
        /*02dc*/ 	.word	0x000000e0
        /*02e0*/ 	.short	0x0100
        /*02e2*/ 	.byte	0x06
	.zero		1


	//   ....[28]....
        /*02e4*/ 	.word	0x00000b10
        /*02e8*/ 	.word	0x000000ff
        /*02ec*/ 	.word	0x000000d8
        /*02f0*/ 	.short	0x0100
        /*02f2*/ 	.byte	0x06
	.zero		1


	//   ....[29]....
        /*02f4*/ 	.word	0x00000b20
        /*02f8*/ 	.word	0x000000ff
        /*02fc*/ 	.word	0x000000e8
        /*0300*/ 	.short	0x0100
        /*0302*/ 	.byte	0x06
	.zero		1


	//   ....[30]....
        /*0304*/ 	.word	0x00000c40
        /*0308*/ 	.word	0x000000ff
        /*030c*/ 	.word	0x000000f0
        /*0310*/ 	.short	0x0100
        /*0312*/ 	.byte	0x04
	.zero		1


	//   ....[31]....
        /*0314*/ 	.word	0x00000c50
        /*0318*/ 	.word	0x000000ff
        /*031c*/ 	.word	0x00000110
        /*0320*/ 	.short	0x0100
        /*0322*/ 	.byte	0x04
	.zero		1


	//   ....[32]....
        /*0324*/ 	.word	0x00000c60
        /*0328*/ 	.word	0x000000ff
        /*032c*/ 	.word	0x000000f8
        /*0330*/ 	.short	0x0100
        /*0332*/ 	.byte	0x04
	.zero		1


	//   ....[33]....
        /*0334*/ 	.word	0x00000c70
        /*0338*/ 	.word	0x000000ff
        /*033c*/ 	.word	0x00000118
        /*0340*/ 	.short	0x0100
        /*0342*/ 	.byte	0x04
	.zero		1


	//   ....[34]....
        /*0344*/ 	.word	0x00000c80
        /*0348*/ 	.word	0x000000ff
        /*034c*/ 	.word	0x00000100
        /*0350*/ 	.short	0x0100
        /*0352*/ 	.byte	0x04
	.zero		1


	//   ....[35]....
        /*0354*/ 	.word	0x00000c90
        /*0358*/ 	.word	0x000000ff
        /*035c*/ 	.word	0x00000120
        /*0360*/ 	.short	0x0100
        /*0362*/ 	.byte	0x04
	.zero		1


	//   ....[36]....
        /*0364*/ 	.word	0x00000ca0
        /*0368*/ 	.word	0x000000ff
        /*036c*/ 	.word	0x00000108
        /*0370*/ 	.short	0x0100
        /*0372*/ 	.byte	0x04
	.zero		1


	//   ....[37]....
        /*0374*/ 	.word	0x00000cb0
        /*0378*/ 	.word	0x000000ff
        /*037c*/ 	.word	0x00000128
        /*0380*/ 	.short	0x0100
        /*0382*/ 	.byte	0x04
	.zero		1


	//   ....[38]....
        /*0384*/ 	.word	0x00000da0
        /*0388*/ 	.word	0x000000ff
        /*038c*/ 	.word	0x00000130
        /*0390*/ 	.short	0x0100
        /*0392*/ 	.byte	0x04
	.zero		1


	//   ....[39]....
        /*0394*/ 	.word	0x00000db0
        /*0398*/ 	.word	0x000000ff
        /*039c*/ 	.word	0x00000140
        /*03a0*/ 	.short	0x0100
        /*03a2*/ 	.byte	0x04
	.zero		1


	//   ....[40]....
        /*03a4*/ 	.word	0x00000dc0
        /*03a8*/ 	.word	0x000000ff
        /*03ac*/ 	.word	0x00000138
        /*03b0*/ 	.short	0x0100
        /*03b2*/ 	.byte	0x04
	.zero		1


	//   ....[41]....
        /*03b4*/ 	.word	0x00000dd0
        /*03b8*/ 	.word	0x000000ff
        /*03bc*/ 	.word	0x00000148
        /*03c0*/ 	.short	0x0100
        /*03c2*/ 	.byte	0x04
	.zero		1


	//   ....[42]....
        /*03c4*/ 	.word	0x00000ed0
        /*03c8*/ 	.word	0x000000ff
        /*03cc*/ 	.word	0x00000150
        /*03d0*/ 	.short	0x0100
        /*03d2*/ 	.byte	0x06
	.zero		1


	//   ....[43]....
        /*03d4*/ 	.word	0x00001a90
        /*03d8*/ 	.word	0x00000000
        /*03dc*/ 	.word	0x00000140
        /*03e0*/ 	.short	0x010a
        /*03e2*/ 	.byte	0xff
	.zero		1


	//   ....[44]....
        /*03e4*/ 	.word	0x00001ab0
        /*03e8*/ 	.word	0x00000000
        /*03ec*/ 	.word	0x00000130
        /*03f0*/ 	.short	0x0101
        /*03f2*/ 	.byte	0xff
	.zero		1


	//   ....[45]....
        /*03f4*/ 	.word	0x00001b60
        /*03f8*/ 	.word	0x000000ff
        /*03fc*/ 	.word	0x00000040
        /*0400*/ 	.short	0x010a
        /*0402*/ 	.byte	0x04
	.zero		1


	//   ....[46]....
        /*0404*/ 	.word	0x00001c30
        /*0408*/ 	.word	0x000000ff
        /*040c*/ 	.word	0x00000040
        /*0410*/ 	.short	0x010a
        /*0412*/ 	.byte	0x21
	.zero		1


	//   ....[47]....
        /*0414*/ 	.word	0x00001de0
        /*0418*/ 	.word	0x000000ff
        /*041c*/ 	.word	0x00000040
        /*0420*/ 	.short	0x010a
        /*0422*/ 	.byte	0x05
	.zero		1


	//   ....[48]....
        /*0424*/ 	.word	0x00001ef0
        /*0428*/ 	.word	0x000000ff
        /*042c*/ 	.word	0x000000c8
        /*0430*/ 	.short	0x0101
        /*0432*/ 	.byte	0x0d
	.zero		1


	//   ....[49]....
        /*0434*/ 	.word	0x00001f10
        /*0438*/ 	.word	0x000000ff
        /*043c*/ 	.word	0x00000040
        /*0440*/ 	.short	0x010a
        /*0442*/ 	.byte	0x04
	.zero		1


	//   ....[50]....
        /*0444*/ 	.word	0x00001f90
        /*0448*/ 	.word	0x000000ff
        /*044c*/ 	.word	0x00000040
        /*0450*/ 	.short	0x010a
        /*0452*/ 	.byte	0x11
	.zero		1


	//   ....[51]....
        /*0454*/ 	.word	0x00002130
        /*0458*/ 	.word	0x000000ff
        /*045c*/ 	.word	0x00000040
        /*0460*/ 	.short	0x010a
        /*0462*/ 	.byte	0x05
	.zero		1


	//   ....[52]....
        /*0464*/ 	.word	0x00002270
        /*0468*/ 	.word	0x00000003
        /*046c*/ 	.word	0x000000d0
        /*0470*/ 	.short	0x010a
        /*0472*/ 	.byte	0xff
	.zero		1


	//   ....[53]....
        /*0474*/ 	.word	0x000023c0
        /*0478*/ 	.word	0x00000000
        /*047c*/ 	.word	0x00000000
        /*0480*/ 	.short	0x0101
        /*0482*/ 	.byte	0xff
	.zero		1


	//   ....[54]....
        /*0484*/ 	.word	0x00002970
        /*0488*/ 	.word	0x000000ff
        /*048c*/ 	.word	0x00000000
        /*0490*/ 	.short	0x010a
        /*0492*/ 	.byte	0x04
	.zero		1


	//   ....[55]....
        /*0494*/ 	.word	0x00002a00
        /*0498*/ 	.word	0x000000ff
        /*049c*/ 	.word	0x00000000
        /*04a0*/ 	.short	0x010a
        /*04a2*/ 	.byte	0x05
	.zero		1


	//   ....[56]....
        /*04a4*/ 	.word	0x00002a90
        /*04a8*/ 	.word	0x000000ff
        /*04ac*/ 	.word	0x00000000
        /*04b0*/ 	.short	0x010a
        /*04b2*/ 	.byte	0x05
	.zero		1


	//   ....[57]....
        /*04b4*/ 	.word	0x00002b20
        /*04b8*/ 	.word	0x000000ff
        /*04bc*/ 	.word	0x00000000
        /*04c0*/ 	.short	0x010a
        /*04c2*/ 	.byte	0x05
	.zero		1


	//   ....[58]....
        /*04c4*/ 	.word	0x00002bb0
        /*04c8*/ 	.word	0x000000ff
        /*04cc*/ 	.word	0x00000000
        /*04d0*/ 	.short	0x010a
        /*04d2*/ 	.byte	0x05
	.zero		1


	//   ....[59]....
        /*04d4*/ 	.word	0x00002c40
        /*04d8*/ 	.word	0x000000ff
        /*04dc*/ 	.word	0x00000000
        /*04e0*/ 	.short	0x010a
        /*04e2*/ 	.byte	0x05
	.zero		1


	//   ....[60]....
        /*04e4*/ 	.word	0x00002cd0
        /*04e8*/ 	.word	0x000000ff
        /*04ec*/ 	.word	0x00000000
        /*04f0*/ 	.short	0x010a
        /*04f2*/ 	.byte	0x05
	.zero		1


	//   ....[61]....
        /*04f4*/ 	.word	0x00002d70
        /*04f8*/ 	.word	0x00000000
        /*04fc*/ 	.word	0x00000000
        /*0500*/ 	.short	0x010a
        /*0502*/ 	.byte	0xff
	.zero		1


	//   ....[62]....
        /*0504*/ 	.word	0x00002e90
        /*0508*/ 	.word	0x00000002
        /*050c*/ 	.word	0x00000130
        /*0510*/ 	.short	0x010a
        /*0512*/ 	.byte	0xff
	.zero		1


	//   ....[63]....
        /*0514*/ 	.word	0x00002ef0
        /*0518*/ 	.word	0x00000004
        /*051c*/ 	.word	0x00000000
        /*0520*/ 	.short	0x0101
        /*0522*/ 	.byte	0xff
	.zero		1


	//   ....[64]....
        /*0524*/ 	.word	0x00002f10
        /*0528*/ 	.word	0x000000ff
        /*052c*/ 	.word	0x000000e0
        /*0530*/ 	.short	0x010a
        /*0532*/ 	.byte	0x04
	.zero		1


	//   ....[65]....
        /*0534*/ 	.word	0x00003030
        /*0538*/ 	.word	0x00000002
        /*053c*/ 	.word	0x000000d0
        /*0540*/ 	.short	0x010a
        /*0542*/ 	.byte	0xff
	.zero		1


	//   ....[66]....
        /*0544*/ 	.word	0x00003140
        /*0548*/ 	.word	0x00000002
        /*054c*/ 	.word	0x00000000
        /*0550*/ 	.short	0x0101
        /*0552*/ 	.byte	0xff
	.zero		1


	//   ....[67]....
        /*0554*/ 	.word	0x000031d0
        /*0558*/ 	.word	0x000000ff
        /*055c*/ 	.word	0x000000e0
        /*0560*/ 	.short	0x0106
        /*0562*/ 	.byte	0x04
	.zero		1


	//   ....[68]....
        /*0564*/ 	.word	0x000031f0
        /*0568*/ 	.word	0x000000ff
        /*056c*/ 	.word	0x000000e0
        /*0570*/ 	.short	0x010a
        /*0572*/ 	.byte	0x04
	.zero		1


	//   ....[69]....
        /*0574*/ 	.word	0x00003280
        /*0578*/ 	.word	0x000000ff
        /*057c*/ 	.word	0x000000e0
        /*0580*/ 	.short	0x0106
        /*0582*/ 	.byte	0x07
	.zero		1


	//   ....[70]....
        /*0584*/ 	.word	0x000032c0
        /*0588*/ 	.word	0x00000000
        /*058c*/ 	.word	0x000000e0
        /*0590*/ 	.short	0x010a
        /*0592*/ 	.byte	0xff
	.zero		1


	//   ....[71]....
        /*0594*/ 	.word	0x00003500
        /*0598*/ 	.word	0x000000ff
        /*059c*/ 	.word	0x00000008
        /*05a0*/ 	.short	0x010a
        /*05a2*/ 	.byte	0x05
	.zero		1


	//   ....[72]....
        /*05a4*/ 	.word	0x00003520
        /*05a8*/ 	.word	0x000000ff
        /*05ac*/ 	.word	0x00000008
        /*05b0*/ 	.short	0x010a
        /*05b2*/ 	.byte	0x05
	.zero		1


	//   ....[73]....
        /*05b4*/ 	.word	0x000036b0
        /*05b8*/ 	.word	0x000000ff
        /*05bc*/ 	.word	0x00000008
        /*05c0*/ 	.short	0x010a
        /*05c2*/ 	.byte	0x05
	.zero		1


	//   ....[74]....
        /*05c4*/ 	.word	0x000036d0
        /*05c8*/ 	.word	0x000000ff
        /*05cc*/ 	.word	0x00000008
        /*05d0*/ 	.short	0x010a
        /*05d2*/ 	.byte	0x05
	.zero		1


	//   ....[75]....
        /*05d4*/ 	.word	0x00003790
        /*05d8*/ 	.word	0x000000ff
        /*05dc*/ 	.word	0x00000000
        /*05e0*/ 	.short	0x0101
        /*05e2*/ 	.byte	0x04
	.zero		1


	//   ....[76]....
        /*05e4*/ 	.word	0x00003ad0
        /*05e8*/ 	.word	0x00000000
        /*05ec*/ 	.word	0x000000d0
        /*05f0*/ 	.short	0x010a
        /*05f2*/ 	.byte	0xff
	.zero		1


	//   ....[77]....
        /*05f4*/ 	.word	0x00003b90
        /*05f8*/ 	.word	0x00000000
        /*05fc*/ 	.word	0x00000000
        /*0600*/ 	.short	0x0101
        /*0602*/ 	.byte	0xff
	.zero		1


	//   ....[78]....
        /*0604*/ 	.word	0x00003c50
        /*0608*/ 	.word	0x000000ff
        /*060c*/ 	.word	0x00000000
        /*0610*/ 	.short	0x010a
        /*0612*/ 	.byte	0x04
	.zero		1


	//   ....[79]....
        /*0614*/ 	.word	0x00003c60
        /*0618*/ 	.word	0x000000ff
        /*061c*/ 	.word	0x00000110
        /*0620*/ 	.short	0x010a
        /*0622*/ 	.byte	0x1f
	.zero		1


	//   ....[80]....
        /*0624*/ 	.word	0x00003d10
        /*0628*/ 	.word	0x000000ff
        /*062c*/ 	.word	0x00000000
        /*0630*/ 	.short	0x010a
        /*0632*/ 	.byte	0x05
	.zero		1


	//   ....[81]....
        /*0634*/ 	.word	0x00003e40
        /*0638*/ 	.word	0x000000ff
        /*063c*/ 	.word	0x00000000
        /*0640*/ 	.short	0x010a
        /*0642*/ 	.byte	0x04
	.zero		1


	//   ....[82]....
        /*0644*/ 	.word	0x00004140
        /*0648*/ 	.word	0x000000ff
        /*064c*/ 	.word	0x00000000
        /*0650*/ 	.short	0x010a
        /*0652*/ 	.byte	0x04
	.zero		1


	//   ....[83]....
        /*0654*/ 	.word	0x000041d0
        /*0658*/ 	.word	0x000000ff
        /*065c*/ 	.word	0x00000000
        /*0660*/ 	.short	0x010a
        /*0662*/ 	.byte	0x05
	.zero		1


	//   ....[84]....
        /*0664*/ 	.word	0x00004260
        /*0668*/ 	.word	0x000000ff
        /*066c*/ 	.word	0x00000000
        /*0670*/ 	.short	0x010a
        /*0672*/ 	.byte	0x05
	.zero		1


	//   ....[85]....
        /*0674*/ 	.word	0x00004300
        /*0678*/ 	.word	0x00000000
        /*067c*/ 	.word	0x00000000
        /*0680*/ 	.short	0x010a
        /*0682*/ 	.byte	0xff
	.zero		1


	//   ....[86]....
        /*0684*/ 	.word	0x00004340
        /*0688*/ 	.word	0x00000000
        /*068c*/ 	.word	0x00000000
        /*0690*/ 	.short	0x010a
        /*0692*/ 	.byte	0xff
	.zero		1


	//   ....[87]....
        /*0694*/ 	.word	0x000043b0
        /*0698*/ 	.word	0x000000ff
        /*069c*/ 	.word	0x00000000
        /*06a0*/ 	.short	0x0101
        /*06a2*/ 	.byte	0x04
	.zero		1


	//   ....[88]....
        /*06a4*/ 	.word	0x000043f0
        /*06a8*/ 	.word	0x000000ff
        /*06ac*/ 	.word	0x00000150
        /*06b0*/ 	.short	0x010a
        /*06b2*/ 	.byte	0x1a
	.zero		1


	//   ....[89]....
        /*06b4*/ 	.word	0x00004440
        /*06b8*/ 	.word	0x000000ff
        /*06bc*/ 	.word	0x00000000
        /*06c0*/ 	.short	0x0101
        /*06c2*/ 	.byte	0x04
	.zero		1


	//   ....[90]....
        /*06c4*/ 	.word	0x00004910
        /*06c8*/ 	.word	0x0000000c
        /*06cc*/ 	.word	0x000000d0
        /*06d0*/ 	.short	0x010a
        /*06d2*/ 	.byte	0xff
	.zero		1


	//   ....[91]....
        /*06d4*/ 	.word	0x00004a80
        /*06d8*/ 	.word	0x00000000
        /*06dc*/ 	.word	0x00000000
        /*06e0*/ 	.short	0x0101
        /*06e2*/ 	.byte	0xff
	.zero		1


	//   ....[92]....
        /*06e4*/ 	.word	0x00004f10
        /*06e8*/ 	.word	0x000000ff
        /*06ec*/ 	.word	0x000000c8
        /*06f0*/ 	.short	0x010a
        /*06f2*/ 	.byte	0x15
	.zero		1


	//   ....[93]....
        /*06f4*/ 	.word	0x00005090
        /*06f8*/ 	.word	0x000000ff
        /*06fc*/ 	.word	0x000000a0
        /*0700*/ 	.short	0x010a
        /*0702*/ 	.byte	0x15
	.zero		1


	//   ....[94]....
        /*0704*/ 	.word	0x00005280
        /*0708*/ 	.word	0x000000ff
        /*070c*/ 	.word	0x00000080
        /*0710*/ 	.short	0x010b
        /*0712*/ 	.byte	0x15
	.zero		1


	//   ....[95]....
        /*0714*/ 	.word	0x00005290
        /*0718*/ 	.word	0x000000ff
        /*071c*/ 	.word	0x00000000
        /*0720*/ 	.short	0x0101
        /*0722*/ 	.byte	0x2e
	.zero		1


	//   ....[96]....
        /*0724*/ 	.word	0x000052a0
        /*0728*/ 	.word	0x000000ff
        /*072c*/ 	.word	0x000000a8
        /*0730*/ 	.short	0x010a
        /*0732*/ 	.byte	0x15
	.zero		1


	//   ....[97]....
        /*0734*/ 	.word	0x00005450
        /*0738*/ 	.word	0x000000ff
        /*073c*/ 	.word	0x00000088
        /*0740*/ 	.short	0x010b
        /*0742*/ 	.byte	0x15
	.zero		1


	//   ....[98]....
        /*0744*/ 	.word	0x00005460
        /*0748*/ 	.word	0x000000ff
        /*074c*/ 	.word	0x00000000
        /*0750*/ 	.short	0x0101
        /*0752*/ 	.byte	0x27
	.zero		1


	//   ....[99]....
        /*0754*/ 	.word	0x00005470
        /*0758*/ 	.word	0x000000ff
        /*075c*/ 	.word	0x000000b0
        /*0760*/ 	.short	0x010a
        /*0762*/ 	.byte	0x15
	.zero		1


	//   ....[100]....
        /*0764*/ 	.word	0x00005620
        /*0768*/ 	.word	0x000000ff
        /*076c*/ 	.word	0x00000090
        /*0770*/ 	.short	0x010b
        /*0772*/ 	.byte	0x15
	.zero		1


	//   ....[101]....
        /*0774*/ 	.word	0x00005630
        /*0778*/ 	.word	0x000000ff
        /*077c*/ 	.word	0x00000000
        /*0780*/ 	.short	0x0101
        /*0782*/ 	.byte	0x26
	.zero		1


	//   ....[102]....
        /*0784*/ 	.word	0x00005640
        /*0788*/ 	.word	0x000000ff
        /*078c*/ 	.word	0x000000b8
        /*0790*/ 	.short	0x010a
        /*0792*/ 	.byte	0x15
	.zero		1


	//   ....[103]....
        /*0794*/ 	.word	0x00005880
        /*0798*/ 	.word	0x000000ff
        /*079c*/ 	.word	0x00000098
        /*07a0*/ 	.short	0x010b
        /*07a2*/ 	.byte	0x15
	.zero		1


	//   ....[104]....
        /*07a4*/ 	.word	0x00005890
        /*07a8*/ 	.word	0x000000ff
        /*07ac*/ 	.word	0x00000000
        /*07b0*/ 	.short	0x0101
        /*07b2*/ 	.byte	0x25
	.zero		1


	//   ....[105]....
        /*07b4*/ 	.word	0x000058d0
        /*07b8*/ 	.word	0x000000ff
        /*07bc*/ 	.word	0x000000a0
        /*07c0*/ 	.short	0x010a
        /*07c2*/ 	.byte	0x15
	.zero		1


	//   ....[106]....
        /*07c4*/ 	.word	0x000058f0
        /*07c8*/ 	.word	0x000000ff
        /*07cc*/ 	.word	0x000000a8
        /*07d0*/ 	.short	0x010a
        /*07d2*/ 	.byte	0x15
	.zero		1


	//   ....[107]....
        /*07d4*/ 	.word	0x00005910
        /*07d8*/ 	.word	0x000000ff
        /*07dc*/ 	.word	0x000000b0
        /*07e0*/ 	.short	0x010a
        /*07e2*/ 	.byte	0x15
	.zero		1


	//   ....[108]....
        /*07e4*/ 	.word	0x00005950
        /*07e8*/ 	.word	0x00000000
        /*07ec*/ 	.word	0x000000b8
        /*07f0*/ 	.short	0x010a
        /*07f2*/ 	.byte	0xff
	.zero		1


	//   ....[109]....
        /*07f4*/ 	.word	0x00005c70
        /*07f8*/ 	.word	0x00000003
        /*07fc*/ 	.word	0x000000d0
        /*0800*/ 	.short	0x010a
        /*0802*/ 	.byte	0xff
	.zero		1


	//   ....[110]....
        /*0804*/ 	.word	0x00005df0
        /*0808*/ 	.word	0x00000000
        /*080c*/ 	.word	0x00000000
        /*0810*/ 	.short	0x0101
        /*0812*/ 	.byte	0xff
	.zero		1


	//   ....[111]....
        /*0814*/ 	.word	0x00006910
        /*0818*/ 	.word	0x00000005
        /*081c*/ 	.word	0x00000080
        /*0820*/ 	.short	0x010a
        /*0822*/ 	.byte	0xff
	.zero		1


	//   ....[112]....
        /*0824*/ 	.word	0x00006950
        /*0828*/ 	.word	0x0000005a
        /*082c*/ 	.word	0x000000f0
        /*0830*/ 	.short	0x010a
        /*0832*/ 	.byte	0xff
	.zero		1


	//   ....[113]....
        /*0834*/ 	.word	0x00006a90
        /*0838*/ 	.word	0x00000005
        /*083c*/ 	.word	0x00000080
        /*0840*/ 	.short	0x010a
        /*0842*/ 	.byte	0xff
	.zero		1


	//   ....[114]....
        /*0844*/ 	.word	0x00006bc0
        /*0848*/ 	.word	0x00000000
        /*084c*/ 	.word	0x00000000
        /*0850*/ 	.short	0x0101
        /*0852*/ 	.byte	0xff
	.zero		1


	//   ....[115]....
        /*0854*/ 	.word	0x00006c20
        /*0858*/ 	.word	0x0000005a
        /*085c*/ 	.word	0x000000f0
        /*0860*/ 	.short	0x010a
        /*0862*/ 	.byte	0xff
	.zero		1


	//   ....[116]....
        /*0864*/ 	.word	0x000077c0
        /*0868*/ 	.word	0x00000067
        /*086c*/ 	.word	0x00000080
        /*0870*/ 	.short	0x010a
        /*0872*/ 	.byte	0xff
	.zero		1


	//   ....[117]....
        /*0874*/ 	.word	0x00007890
        /*0878*/ 	.word	0x00000067
        /*087c*/ 	.word	0x00000080
        /*0880*/ 	.short	0x010a
        /*0882*/ 	.byte	0xff
	.zero		1


	//   ....[118]....
        /*0884*/ 	.word	0x000079c0
        /*0888*/ 	.word	0x00000000
        /*088c*/ 	.word	0x00000000
        /*0890*/ 	.short	0x0101
        /*0892*/ 	.byte	0xff
	.zero		1


	//   ....[119]....
        /*0894*/ 	.word	0x00008550
        /*0898*/ 	.word	0x00000067
        /*089c*/ 	.word	0x00000080
        /*08a0*/ 	.short	0x010a
        /*08a2*/ 	.byte	0xff
	.zero		1


	//   ....[120]....
        /*08a4*/ 	.word	0x00008620
        /*08a8*/ 	.word	0x00000067
        /*08ac*/ 	.word	0x00000080
        /*08b0*/ 	.short	0x010a
        /*08b2*/ 	.byte	0xff
	.zero		1


	//   ....[121]....
        /*08b4*/ 	.word	0x00008750
        /*08b8*/ 	.word	0x00000000
        /*08bc*/ 	.word	0x00000000
        /*08c0*/ 	.short	0x0101
        /*08c2*/ 	.byte	0xff
	.zero		1


	//   ....[122]....
        /*08c4*/ 	.word	0x00009300
        /*08c8*/ 	.word	0x00000066
        /*08cc*/ 	.word	0x00000080
        /*08d0*/ 	.short	0x010a
        /*08d2*/ 	.byte	0xff
	.zero		1


	//   ....[123]....
        /*08d4*/ 	.word	0x000093d0
        /*08d8*/ 	.word	0x00000066
        /*08dc*/ 	.word	0x00000080
        /*08e0*/ 	.short	0x010a
        /*08e2*/ 	.byte	0xff
	.zero		1


	//   ....[124]....
        /*08e4*/ 	.word	0x00009500
        /*08e8*/ 	.word	0x00000000
        /*08ec*/ 	.word	0x00000000
        /*08f0*/ 	.short	0x0101
        /*08f2*/ 	.byte	0xff
	.zero		1


	//   ....[125]....
        /*08f4*/ 	.word	0x000097e0
        /*08f8*/ 	.word	0x0000005a
        /*08fc*/ 	.word	0x00000000
        /*0900*/ 	.short	0x0101
        /*0902*/ 	.byte	0xff
	.zero		1


	//   ....[126]....
        /*0904*/ 	.word	0x0000a1a0
        /*0908*/ 	.word	0x00000000
        /*090c*/ 	.word	0x00000140
        /*0910*/ 	.short	0x010a
        /*0912*/ 	.byte	0xff
	.zero		1


	//   ....[127]....
        /*0914*/ 	.word	0x0000a200
        /*0918*/ 	.word	0x00000000
        /*091c*/ 	.word	0x00000040
        /*0920*/ 	.short	0x010a
        /*0922*/ 	.byte	0xff
	.zero		1


	//   ....[128]....
        /*0924*/ 	.word	0x0000a260
        /*0928*/ 	.word	0x00000000
        /*092c*/ 	.word	0x00000040
        /*0930*/ 	.short	0x010a
        /*0932*/ 	.byte	0xff
	.zero		1


	//   ....[129]....
        /*0934*/ 	.word	0x0000a2b0
        /*0938*/ 	.word	0x00000003
        /*093c*/ 	.word	0x000000d0
        /*0940*/ 	.short	0x010a
        /*0942*/ 	.byte	0xff
	.zero		1


	//   ....[130]....
        /*0944*/ 	.word	0x0000a310
        /*0948*/ 	.word	0x00000000
        /*094c*/ 	.word	0x00000000
        /*0950*/ 	.short	0x010a
        /*0952*/ 	.byte	0xff
	.zero		1


	//   ....[131]....
        /*0954*/ 	.word	0x0000a370
        /*0958*/ 	.word	0x00000000
        /*095c*/ 	.word	0x00000000
        /*0960*/ 	.short	0x010a
        /*0962*/ 	.byte	0xff
	.zero		1


	//   ....[132]....
        /*0964*/ 	.word	0x0000a3d0
        /*0968*/ 	.word	0x00000000
        /*096c*/ 	.word	0x00000000
        /*0970*/ 	.short	0x010a
        /*0972*/ 	.byte	0xff
	.zero		1


	//   ....[133]....
        /*0974*/ 	.word	0x0000a430
        /*0978*/ 	.word	0x00000000
        /*097c*/ 	.word	0x00000000
        /*0980*/ 	.short	0x010a
        /*0982*/ 	.byte	0xff
	.zero		1


	//   ....[134]....
        /*0984*/ 	.word	0x0000a490
        /*0988*/ 	.word	0x00000000
        /*098c*/ 	.word	0x00000000
        /*0990*/ 	.short	0x010a
        /*0992*/ 	.byte	0xff
	.zero		1


	//   ....[135]....
        /*0994*/ 	.word	0x0000a4f0
        /*0998*/ 	.word	0x00000000
        /*099c*/ 	.word	0x00000000
        /*09a0*/ 	.short	0x010a
        /*09a2*/ 	.byte	0xff
	.zero		1


	//   ....[136]....
        /*09a4*/ 	.word	0x0000a550
        /*09a8*/ 	.word	0x00000000
        /*09ac*/ 	.word	0x00000000
        /*09b0*/ 	.short	0x010a
        /*09b2*/ 	.byte	0xff
	.zero		1


	//   ....[137]....
        /*09b4*/ 	.word	0x0000a5a0
        /*09b8*/ 	.word	0x00000002
        /*09bc*/ 	.word	0x00000130
        /*09c0*/ 	.short	0x010a
        /*09c2*/ 	.byte	0xff
	.zero		1


	//   ....[138]....
        /*09c4*/ 	.word	0x0000a600
        /*09c8*/ 	.word	0x00000002
        /*09cc*/ 	.word	0x000000e0
        /*09d0*/ 	.short	0x010a
        /*09d2*/ 	.byte	0xff
	.zero		1


	//   ....[139]....
        /*09d4*/ 	.word	0x0000a650
        /*09d8*/ 	.word	0x00000002
        /*09dc*/ 	.word	0x000000d0
        /*09e0*/ 	.short	0x010a
        /*09e2*/ 	.byte	0xff
	.zero		1


	//   ....[140]....
        /*09e4*/ 	.word	0x0000a6b0
        /*09e8*/ 	.word	0x00000000
        /*09ec*/ 	.word	0x000000e0
        /*09f0*/ 	.short	0x010a
        /*09f2*/ 	.byte	0xff
	.zero		1


	//   ....[141]....
        /*09f4*/ 	.word	0x0000a710
        /*09f8*/ 	.word	0x00000000
        /*09fc*/ 	.word	0x00000008
        /*0a00*/ 	.short	0x010a
        /*0a02*/ 	.byte	0xff
	.zero		1


	//   ....[142]....
        /*0a04*/ 	.word	0x0000a7f0
        /*0a08*/ 	.word	0x00000000
        /*0a0c*/ 	.word	0x00000008
        /*0a10*/ 	.short	0x010a
        /*0a12*/ 	.byte	0xff
	.zero		1


	//   ....[143]....
        /*0a14*/ 	.word	0x0000a840
        /*0a18*/ 	.word	0x00000000
        /*0a1c*/ 	.word	0x000000d0
        /*0a20*/ 	.short	0x010a
        /*0a22*/ 	.byte	0xff
	.zero		1


	//   ....[144]....
        /*0a24*/ 	.word	0x0000a8a0
        /*0a28*/ 	.word	0x00000000
        /*0a2c*/ 	.word	0x00000110
        /*0a30*/ 	.short	0x010a
        /*0a32*/ 	.byte	0xff
	.zero		1


	//   ....[145]....
        /*0a34*/ 	.word	0x0000a900
        /*0a38*/ 	.word	0x00000000
        /*0a3c*/ 	.word	0x00000000
        /*0a40*/ 	.short	0x010a
        /*0a42*/ 	.byte	0xff
	.zero		1


	//   ....[146]....
        /*0a44*/ 	.word	0x0000a960
        /*0a48*/ 	.word	0x00000000
        /*0a4c*/ 	.word	0x00000000
        /*0a50*/ 	.short	0x010a
        /*0a52*/ 	.byte	0xff
	.zero		1


	//   ....[147]....
        /*0a54*/ 	.word	0x0000a9c0
        /*0a58*/ 	.word	0x00000000
        /*0a5c*/ 	.word	0x00000000
        /*0a60*/ 	.short	0x010a
        /*0a62*/ 	.byte	0xff
	.zero		1


	//   ....[148]....
        /*0a64*/ 	.word	0x0000aa20
        /*0a68*/ 	.word	0x00000000
        /*0a6c*/ 	.word	0x00000000
        /*0a70*/ 	.short	0x010a
        /*0a72*/ 	.byte	0xff
	.zero		1


	//   ....[149]....
        /*0a74*/ 	.word	0x0000aa80
        /*0a78*/ 	.word	0x00000000
        /*0a7c*/ 	.word	0x00000150
        /*0a80*/ 	.short	0x010a
        /*0a82*/ 	.byte	0xff
	.zero		1


	//   ....[150]....
        /*0a84*/ 	.word	0x0000aad0
        /*0a88*/ 	.word	0x0000000c
        /*0a8c*/ 	.word	0x000000d0
        /*0a90*/ 	.short	0x010a
        /*0a92*/ 	.byte	0xff
	.zero		1


	//   ....[151]....
        /*0a94*/ 	.word	0x0000ab30
        /*0a98*/ 	.word	0x00000000
        /*0a9c*/ 	.word	0x000000c8
        /*0aa0*/ 	.short	0x010a
        /*0aa2*/ 	.byte	0xff
	.zero		1


	//   ....[152]....
        /*0aa4*/ 	.word	0x0000ab90
        /*0aa8*/ 	.word	0x00000000
        /*0aac*/ 	.word	0x000000a0
        /*0ab0*/ 	.short	0x010a
        /*0ab2*/ 	.byte	0xff
	.zero		1


	//   ....[153]....
        /*0ab4*/ 	.word	0x0000abf0
        /*0ab8*/ 	.word	0x00000000
        /*0abc*/ 	.word	0x000000a8
        /*0ac0*/ 	.short	0x010a
        /*0ac2*/ 	.byte	0xff
	.zero		1


	//   ....[154]....
        /*0ac4*/ 	.word	0x0000ac50
        /*0ac8*/ 	.word	0x00000000
        /*0acc*/ 	.word	0x000000b0
        /*0ad0*/ 	.short	0x010a
        /*0ad2*/ 	.byte	0xff
	.zero		1


	//   ....[155]....
        /*0ad4*/ 	.word	0x0000acb0
        /*0ad8*/ 	.word	0x00000000
        /*0adc*/ 	.word	0x000000b8
        /*0ae0*/ 	.short	0x010a
        /*0ae2*/ 	.byte	0xff
	.zero		1


	//   ....[156]....
        /*0ae4*/ 	.word	0x0000ad10
        /*0ae8*/ 	.word	0x00000000
        /*0aec*/ 	.word	0x000000a0
        /*0af0*/ 	.short	0x010a
        /*0af2*/ 	.byte	0xff
	.zero		1


	//   ....[157]....
        /*0af4*/ 	.word	0x0000ad70
        /*0af8*/ 	.word	0x00000000
        /*0afc*/ 	.word	0x000000a8
        /*0b00*/ 	.short	0x010a
        /*0b02*/ 	.byte	0xff
	.zero		1


	//   ....[158]....
        /*0b04*/ 	.word	0x0000add0
        /*0b08*/ 	.word	0x00000000
        /*0b0c*/ 	.word	0x000000b0
        /*0b10*/ 	.short	0x010a
        /*0b12*/ 	.byte	0xff
	.zero		1


	//   ....[159]....
        /*0b14*/ 	.word	0x0000ae20
        /*0b18*/ 	.word	0x00000003
        /*0b1c*/ 	.word	0x000000d0
        /*0b20*/ 	.short	0x010a
        /*0b22*/ 	.byte	0xff
	.zero		1


	//   ....[160]....
        /*0b24*/ 	.word	0x0000ae70
        /*0b28*/ 	.word	0x00000005
        /*0b2c*/ 	.word	0x00000080
        /*0b30*/ 	.short	0x010a
        /*0b32*/ 	.byte	0xff
	.zero		1


	//   ....[161]....
        /*0b34*/ 	.word	0x0000aec0
        /*0b38*/ 	.word	0x0000005a
        /*0b3c*/ 	.word	0x000000f0
        /*0b40*/ 	.short	0x010a
        /*0b42*/ 	.byte	0xff
	.zero		1


	//   ....[162]....
        /*0b44*/ 	.word	0x0000af10
        /*0b48*/ 	.word	0x00000067
        /*0b4c*/ 	.word	0x00000080
        /*0b50*/ 	.short	0x010a
        /*0b52*/ 	.byte	0xff
	.zero		1


	//   ....[163]....
        /*0b54*/ 	.word	0x0000af60
        /*0b58*/ 	.word	0x00000067
        /*0b5c*/ 	.word	0x00000080
        /*0b60*/ 	.short	0x010a
        /*0b62*/ 	.byte	0xff
	.zero		1


	//   ....[164]....
        /*0b64*/ 	.word	0x0000afb0
        /*0b68*/ 	.word	0x00000066
        /*0b6c*/ 	.word	0x00000080
        /*0b70*/ 	.short	0x010a
        /*0b72*/ 	.byte	0xff
	.zero		1


	//----- nvinfo : EIATTR_NUM_MBARRIERS
	.align		4
.L_48:
        /*0b74*/ 	.byte	0x03, 0x38
        /*0b76*/ 	.short	0x002b


	//----- nvinfo : EIATTR_EXIT_INSTR_OFFSETS
	.align		4
        /*0b78*/ 	.byte	0x04, 0x1c
        /*0b7a*/ 	.short	(.L_50 - .L_49)


	//   ....[0]....
.L_49:
        /*0b7c*/ 	.word	0x00002da0


	//   ....[1]....
        /*0b80*/ 	.word	0x00003290


	//   ....[2]....
        /*0b84*/ 	.word	0x000032f0


	//   ....[3]....
        /*0b88*/ 	.word	0x00004670


	//   ....[4]....
        /*0b8c*/ 	.word	0x00005980


	//   ....[5]....
        /*0b90*/ 	.word	0x000059c0


	//   ....[6]....
        /*0b94*/ 	.word	0x0000a190


	//----- nvinfo : EIATTR_MAX_THREADS
	.align		4
.L_50:
        /*0b98*/ 	.byte	0x04, 0x05
        /*0b9a*/ 	.short	(.L_52 - .L_51)
.L_51:
        /*0b9c*/ 	.word	0x00000100
        /*0ba0*/ 	.word	0x00000001
        /*0ba4*/ 	.word	0x00000001


	//----- nvinfo : EIATTR_CRS_STACK_SIZE
	.align		4
.L_52:
        /*0ba8*/ 	.byte	0x04, 0x1e
        /*0baa*/ 	.short	(.L_54 - .L_53)
.L_53:
        /*0bac*/ 	.word	0x00000000


	//----- nvinfo : EIATTR_CBANK_PARAM_SIZE
	.align		4
.L_54:
        /*0bb0*/ 	.byte	0x03, 0x19
        /*0bb2*/ 	.short	0x0800


	//----- nvinfo : EIATTR_PARAM_CBANK
	.align		4
        /*0bb4*/ 	.byte	0x04, 0x0a
        /*0bb6*/ 	.short	(.L_56 - .L_55)
	.align		4
.L_55:
        /*0bb8*/ 	.word	index@(.nv.constant0._ZN7cutlass13device_kernelINS_4gemm6kernel13GemmUniversalIN4cute5tupleIJiiiiEEENS1_10collective13CollectiveMmaINS1_35MainloopSm100TmaUmmaWarpSpecializedILi8ELi2ELi4ENS5_IJNS4_1CILi2EEESB_NSA_ILi1EEEEEEEENS5_IJNSA_ILi128EEENSA_ILi256EEESF_EEENS_12float_e5m2_tENS5_IJlSC_lEEESI_SJ_NS4_8TiledMMAINS4_8MMA_AtomIJNS4_10MMA_TraitsINS4_25SM100_MMA_F8F6F4_2x1SM_SSEJSI_SI_fSF_SG_NS4_17integral_constantINS4_4UMMA5MajorELSQ_0EEESR_NSO_INSP_7ScaleInELSS_0EEEST_EEEEEENS4_6LayoutINS5_IJSC_SC_SC_EEENS5_IJNSA_ILi0EEESY_SY_EEEEENS5_IJNS4_10UnderscoreES11_S11_EEEEENS4_28SM100_TMA_2SM_LOAD_MULTICASTENS4_14ComposedLayoutINS4_7SwizzleILi3ELi4ELi3EEENS4_18smem_ptr_flag_bitsILi8EEENSW_INS5_IJNSA_ILi8EEESF_EEENS5_IJSF_SC_EEEEEEEvNS4_8identityENS4_18SM100_TMA_2SM_LOADES1E_vS1F_EENS_8epilogue10collective18CollectiveEpilogueINS1I_23Sm100TmaWarpSpecializedILi4ELi2ELi32ELb0ELb0EEEJNS5_IJNSA_ILi64EEESG_SF_EEENS5_IJNSW_IS1N_SC_EENSW_INS5_IJNSA_ILi32EEESB_EEENS5_IJSC_SF_EEEEEEEESI_SJ_SI_SJ_NS1I_6fusion15FusionCallbacksIS1M_NS1V_17LinearCombinationISI_fSI_fLNS_15FloatRoundStyleE2EEES1O_S1U_JEEENS4_5SM1004TMEM4LOAD26SM100_TMEM_LOAD_32dp32b32xENS4_13SM90_TMA_LOADENS15_INS16_ILi1ELi4ELi3EEES19_NSW_INS5_IJS1A_S1Q_EEENS5_IJS1Q_SC_EEEEEEENS4_39AutoVectorizingCopyWithAssumedAlignmentILi128EEENS4_14SM90_TMA_STOREES2A_S2C_S2C_EEEvvEEEEvNT_6ParamsE)
        /*0bbc*/ 	.short	0x0380
        /*0bbe*/ 	.short	0x0800


	//----- nvinfo : EIATTR_SW_WAR
	.align		4
.L_56:
        /*0bc0*/ 	.byte	0x04, 0x36
        /*0bc2*/ 	.short	(.L_58 - .L_57)
.L_57:
        /*0bc4*/ 	.word	0x00000008
.L_58:


//--------------------- .nv.callgraph             --------------------------
	.section	.nv.callgraph,"",@"SHT_CUDA_CALLGRAPH"
	.align	4
	.sectionentsize	8
	.align		4
        /*0000*/ 	.word	0x00000000
	.align		4
        /*0004*/ 	.word	0xffffffff
	.align		4
        /*0008*/ 	.word	index@(_ZN7cutlass13device_kernelINS_4gemm6kernel13GemmUniversalIN4cute5tupleIJiiiiEEENS1_10collective13CollectiveMmaINS1_35MainloopSm100TmaUmmaWarpSpecializedILi8ELi2ELi4ENS5_IJNS4_1CILi2EEESB_NSA_ILi1EEEEEEEENS5_IJNSA_ILi128EEENSA_ILi256EEESF_EEENS_12float_e5m2_tENS5_IJlSC_lEEESI_SJ_NS4_8TiledMMAINS4_8MMA_AtomIJNS4_10MMA_TraitsINS4_25SM100_MMA_F8F6F4_2x1SM_SSEJSI_SI_fSF_SG_NS4_17integral_constantINS4_4UMMA5MajorELSQ_0EEESR_NSO_INSP_7ScaleInELSS_0EEEST_EEEEEENS4_6LayoutINS5_IJSC_SC_SC_EEENS5_IJNSA_ILi0EEESY_SY_EEEEENS5_IJNS4_10UnderscoreES11_S11_EEEEENS4_28SM100_TMA_2SM_LOAD_MULTICASTENS4_14ComposedLayoutINS4_7SwizzleILi3ELi4ELi3EEENS4_18smem_ptr_flag_bitsILi8EEENSW_INS5_IJNSA_ILi8EEESF_EEENS5_IJSF_SC_EEEEEEEvNS4_8identityENS4_18SM100_TMA_2SM_LOADES1E_vS1F_EENS_8epilogue10collective18CollectiveEpilogueINS1I_23Sm100TmaWarpSpecializedILi4ELi2ELi32ELb0ELb0EEEJNS5_IJNSA_ILi64EEESG_SF_EEENS5_IJNSW_IS1N_SC_EENSW_INS5_IJNSA_ILi32EEESB_EEENS5_IJSC_SF_EEEEEEEESI_SJ_SI_SJ_NS1I_6fusion15FusionCallbacksIS1M_NS1V_17LinearCombinationISI_fSI_fLNS_15FloatRoundStyleE2EEES1O_S1U_JEEENS4_5SM1004TMEM4LOAD26SM100_TMEM_LOAD_32dp32b32xENS4_13SM90_TMA_LOADENS15_INS16_ILi1ELi4ELi3EEES19_NSW_INS5_IJS1A_S1Q_EEENS5_IJS1Q_SC_EEEEEEENS4_39AutoVectorizingCopyWithAssumedAlignmentILi128EEENS4_14SM90_TMA_STOREES2A_S2C_S2C_EEEvvEEEEvNT_6ParamsE)
	.align		4
        /*000c*/ 	.word	index@(__assertfail)
	.align		4
        /*0010*/ 	.word	0x00000000
	.align		4
        /*0014*/ 	.word	0xfffffffe
	.align		4
        /*0018*/ 	.word	0x00000000
	.align		4
        /*001c*/ 	.word	0xfffffffd
	.align		4
        /*0020*/ 	.word	0x00000000
	.align		4
        /*0024*/ 	.word	0xfffffffc


//--------------------- .nv.constant4             --------------------------
	.section	.nv.constant4,"a",@progbits
	.align	8
	.align		8
.nv.constant4:
        /*0000*/ 	.dword	__assertfail
	.align		8
        /*0008*/ 	.dword	__unnamed_1
	.align		8
        /*0010*/ 	.dword	__unnamed_2
	.align		8
        /*0018*/ 	.dword	__unnamed_3
	.align		8
        /*0020*/ 	.dword	_ZN39_INTERNAL_8bb9ac42_4_k_cu_231990c2_88714cuda3std3__45__cpo5beginE
	.align		8
        /*0028*/ 	.dword	_ZN39_INTERNAL_8bb9ac42_4_k_cu_231990c2_88714cuda3std3__45__cpo3endE
	.align		8
        /*0030*/ 	.dword	_ZN39_INTERNAL_8bb9ac42_4_k_cu_231990c2_88714cuda3std3__45__cpo6cbeginE
	.align		8
        /*0038*/ 	.dword	_ZN39_INTERNAL_8bb9ac42_4_k_cu_231990c2_88714cuda3std3__45__cpo4cendE
	.align		8
        /*0040*/ 	.dword	_ZN39_INTERNAL_8bb9ac42_4_k_cu_231990c2_88714cuda3std3__441_GLOBAL__N__8bb9ac42_4_k_cu_231990c2_88716ignoreE
	.align		8
        /*0048*/ 	.dword	_ZN39_INTERNAL_8bb9ac42_4_k_cu_231990c2_88714cuda3std3__419piecewise_constructE
	.align		8
        /*0050*/ 	.dword	_ZN39_INTERNAL_8bb9ac42_4_k_cu_231990c2_88714cuda3std3__48in_placeE
	.align		8
        /*0058*/ 	.dword	_ZN39_INTERNAL_8bb9ac42_4_k_cu_231990c2_88714cuda3std6ranges3__45__cpo4swapE
	.align		8
        /*0060*/ 	.dword	_ZN39_INTERNAL_8bb9ac42_4_k_cu_231990c2_88714cuda3std6ranges3__45__cpo9iter_moveE
	.align		8
        /*0068*/ 	.dword	_ZN39_INTERNAL_8bb9ac42_4_k_cu_231990c2_88714cute7productE
	.align		8
        /*0070*/ 	.dword	_ZN39_INTERNAL_8bb9ac42_4_k_cu_231990c2_88714cute1_E
	.align		8
        /*0078*/ 	.dword	$str$25
	.align		8
        /*0080*/ 	.dword	$str$26
	.align		8
        /*0088*/ 	.dword	$str$27
	.align		8
        /*0090*/ 	.dword	$str$28


//--------------------- .text._ZN7cutlass13device_kernelINS_4gemm6kernel13GemmUniversalIN4cute5tupleIJiiiiEEENS1_10collective13CollectiveMmaINS1_35MainloopSm100TmaUmmaWarpSpecializedILi8ELi2ELi4ENS5_IJNS4_1CILi2EEESB_NSA_ILi1EEEEEEEENS5_IJNSA_ILi128EEENSA_ILi256EEESF_EEENS_12float_e5m2_tENS5_IJlSC_lEEESI_SJ_NS4_8TiledMMAINS4_8MMA_AtomIJNS4_10MMA_TraitsINS4_25SM100_MMA_F8F6F4_2x1SM_SSEJSI_SI_fSF_SG_NS4_17integral_constantINS4_4UMMA5MajorELSQ_0EEESR_NSO_INSP_7ScaleInELSS_0EEEST_EEEEEENS4_6LayoutINS5_IJSC_SC_SC_EEENS5_IJNSA_ILi0EEESY_SY_EEEEENS5_IJNS4_10UnderscoreES11_S11_EEEEENS4_28SM100_TMA_2SM_LOAD_MULTICASTENS4_14ComposedLayoutINS4_7SwizzleILi3ELi4ELi3EEENS4_18smem_ptr_flag_bitsILi8EEENSW_INS5_IJNSA_ILi8EEESF_EEENS5_IJSF_SC_EEEEEEEvNS4_8identityENS4_18SM100_TMA_2SM_LOADES1E_vS1F_EENS_8epilogue10collective18CollectiveEpilogueINS1I_23Sm100TmaWarpSpecializedILi4ELi2ELi32ELb0ELb0EEEJNS5_IJNSA_ILi64EEESG_SF_EEENS5_IJNSW_IS1N_SC_EENSW_INS5_IJNSA_ILi32EEESB_EEENS5_IJSC_SF_EEEEEEEESI_SJ_SI_SJ_NS1I_6fusion15FusionCallbacksIS1M_NS1V_17LinearCombinationISI_fSI_fLNS_15FloatRoundStyleE2EEES1O_S1U_JEEENS4_5SM1004TMEM4LOAD26SM100_TMEM_LOAD_32dp32b32xENS4_13SM90_TMA_LOADENS15_INS16_ILi1ELi4ELi3EEES19_NSW_INS5_IJS1A_S1Q_EEENS5_IJS1Q_SC_EEEEEEENS4_39AutoVectorizingCopyWithAssumedAlignmentILi128EEENS4_14SM90_TMA_STOREES2A_S2C_S2C_EEEvvEEEEvNT_6ParamsE --------------------------
	.section	.text._ZN7cutlass13device_kernelINS_4gemm6kernel13GemmUniversalIN4cute5tupleIJiiiiEEENS1_10collective13CollectiveMmaINS1_35MainloopSm100TmaUmmaWarpSpecializedILi8ELi2ELi4ENS5_IJNS4_1CILi2EEESB_NSA_ILi1EEEEEEEENS5_IJNSA_ILi128EEENSA_ILi256EEESF_EEENS_12float_e5m2_tENS5_IJlSC_lEEESI_SJ_NS4_8TiledMMAINS4_8MMA_AtomIJNS4_10MMA_TraitsINS4_25SM100_MMA_F8F6F4_2x1SM_SSEJSI_SI_fSF_SG_NS4_17integral_constantINS4_4UMMA5MajorELSQ_0EEESR_NSO_INSP_7ScaleInELSS_0EEEST_EEEEEENS4_6LayoutINS5_IJSC_SC_SC_EEENS5_IJNSA_ILi0EEESY_SY_EEEEENS5_IJNS4_10UnderscoreES11_S11_EEEEENS4_28SM100_TMA_2SM_LOAD_MULTICASTENS4_14ComposedLayoutINS4_7SwizzleILi3ELi4ELi3EEENS4_18smem_ptr_flag_bitsILi8EEENSW_INS5_IJNSA_ILi8EEESF_EEENS5_IJSF_SC_EEEEEEEvNS4_8identityENS4_18SM100_TMA_2SM_LOADES1E_vS1F_EENS_8epilogue10collective18CollectiveEpilogueINS1I_23Sm100TmaWarpSpecializedILi4ELi2ELi32ELb0ELb0EEEJNS5_IJNSA_ILi64EEESG_SF_EEENS5_IJNSW_IS1N_SC_EENSW_INS5_IJNSA_ILi32EEESB_EEENS5_IJSC_SF_EEEEEEEESI_SJ_SI_SJ_NS1I_6fusion15FusionCallbacksIS1M_NS1V_17LinearCombinationISI_fSI_fLNS_15FloatRoundStyleE2EEES1O_S1U_JEEENS4_5SM1004TMEM4LOAD26SM100_TMEM_LOAD_32dp32b32xENS4_13SM90_TMA_LOADENS15_INS16_ILi1ELi4ELi3EEES19_NSW_INS5_IJS1A_S1Q_EEENS5_IJS1Q_SC_EEEEEEENS4_39AutoVectorizingCopyWithAssumedAlignmentILi128EEENS4_14SM90_TMA_STOREES2A_S2C_S2C_EEEvvEEEEvNT_6ParamsE,"ax",@progbits
	.align	128
.text._ZN7cutlass13device_kernelINS_4gemm6kernel13GemmUniversalIN4cute5tupleIJiiiiEEENS1_10collective13CollectiveMmaINS1_35MainloopSm100TmaUmmaWarpSpecializedILi8ELi2ELi4ENS5_IJNS4_1CILi2EEESB_NSA_ILi1EEEEEEEENS5_IJNSA_ILi128EEENSA_ILi256EEESF_EEENS_12float_e5m2_tENS5_IJlSC_lEEESI_SJ_NS4_8TiledMMAINS4_8MMA_AtomIJNS4_10MMA_TraitsINS4_25SM100_MMA_F8F6F4_2x1SM_SSEJSI_SI_fSF_SG_NS4_17integral_constantINS4_4UMMA5MajorELSQ_0EEESR_NSO_INSP_7ScaleInELSS_0EEEST_EEEEEENS4_6LayoutINS5_IJSC_SC_SC_EEENS5_IJNSA_ILi0EEESY_SY_EEEEENS5_IJNS4_10UnderscoreES11_S11_EEEEENS4_28SM100_TMA_2SM_LOAD_MULTICASTENS4_14ComposedLayoutINS4_7SwizzleILi3ELi4ELi3EEENS4_18smem_ptr_flag_bitsILi8EEENSW_INS5_IJNSA_ILi8EEESF_EEENS5_IJSF_SC_EEEEEEEvNS4_8identityENS4_18SM100_TMA_2SM_LOADES1E_vS1F_EENS_8epilogue10collective18CollectiveEpilogueINS1I_23Sm100TmaWarpSpecializedILi4ELi2ELi32ELb0ELb0EEEJNS5_IJNSA_ILi64EEESG_SF_EEENS5_IJNSW_IS1N_SC_EENSW_INS5_IJNSA_ILi32EEESB_EEENS5_IJSC_SF_EEEEEEEESI_SJ_SI_SJ_NS1I_6fusion15FusionCallbacksIS1M_NS1V_17LinearCombinationISI_fSI_fLNS_15FloatRoundStyleE2EEES1O_S1U_JEEENS4_5SM1004TMEM4LOAD26SM100_TMEM_LOAD_32dp32b32xENS4_13SM90_TMA_LOADENS15_INS16_ILi1ELi4ELi3EEES19_NSW_INS5_IJS1A_S1Q_EEENS5_IJS1Q_SC_EEEEEEENS4_39AutoVectorizingCopyWithAssumedAlignmentILi128EEENS4_14SM90_TMA_STOREES2A_S2C_S2C_EEEvvEEEEvNT_6ParamsE:
        .type           _ZN7cutlass13device_kernelINS_4gemm6kernel13GemmUniversalIN4cute5tupleIJiiiiEEENS1_10collective13CollectiveMmaINS1_35MainloopSm100TmaUmmaWarpSpecializedILi8ELi2ELi4ENS5_IJNS4_1CILi2EEESB_NSA_ILi1EEEEEEEENS5_IJNSA_ILi128EEENSA_ILi256EEESF_EEENS_12float_e5m2_tENS5_IJlSC_lEEESI_SJ_NS4_8TiledMMAINS4_8MMA_AtomIJNS4_10MMA_TraitsINS4_25SM100_MMA_F8F6F4_2x1SM_SSEJSI_SI_fSF_SG_NS4_17integral_constantINS4_4UMMA5MajorELSQ_0EEESR_NSO_INSP_7ScaleInELSS_0EEEST_EEEEEENS4_6LayoutINS5_IJSC_SC_SC_EEENS5_IJNSA_ILi0EEESY_SY_EEEEENS5_IJNS4_10UnderscoreES11_S11_EEEEENS4_28SM100_TMA_2SM_LOAD_MULTICASTENS4_14ComposedLayoutINS4_7SwizzleILi3ELi4ELi3EEENS4_18smem_ptr_flag_bitsILi8EEENSW_INS5_IJNSA_ILi8EEESF_EEENS5_IJSF_SC_EEEEEEEvNS4_8identityENS4_18SM100_TMA_2SM_LOADES1E_vS1F_EENS_8epilogue10collective18CollectiveEpilogueINS1I_23Sm100TmaWarpSpecializedILi4ELi2ELi32ELb0ELb0EEEJNS5_IJNSA_ILi64EEESG_SF_EEENS5_IJNSW_IS1N_SC_EENSW_INS5_IJNSA_ILi32EEESB_EEENS5_IJSC_SF_EEEEEEEESI_SJ_SI_SJ_NS1I_6fusion15FusionCallbacksIS1M_NS1V_17LinearCombinationISI_fSI_fLNS_15FloatRoundStyleE2EEES1O_S1U_JEEENS4_5SM1004TMEM4LOAD26SM100_TMEM_LOAD_32dp32b32xENS4_13SM90_TMA_LOADENS15_INS16_ILi1ELi4ELi3EEES19_NSW_INS5_IJS1A_S1Q_EEENS5_IJS1Q_SC_EEEEEEENS4_39AutoVectorizingCopyWithAssumedAlignmentILi128EEENS4_14SM90_TMA_STOREES2A_S2C_S2C_EEEvvEEEEvNT_6ParamsE,@function
        .size           _ZN7cutlass13device_kernelINS_4gemm6kernel13GemmUniversalIN4cute5tupleIJiiiiEEENS1_10collective13CollectiveMmaINS1_35MainloopSm100TmaUmmaWarpSpecializedILi8ELi2ELi4ENS5_IJNS4_1CILi2EEESB_NSA_ILi1EEEEEEEENS5_IJNSA_ILi128EEENSA_ILi256EEESF_EEENS_12float_e5m2_tENS5_IJlSC_lEEESI_SJ_NS4_8TiledMMAINS4_8MMA_AtomIJNS4_10MMA_TraitsINS4_25SM100_MMA_F8F6F4_2x1SM_SSEJSI_SI_fSF_SG_NS4_17integral_constantINS4_4UMMA5MajorELSQ_0EEESR_NSO_INSP_7ScaleInELSS_0EEEST_EEEEEENS4_6LayoutINS5_IJSC_SC_SC_EEENS5_IJNSA_ILi0EEESY_SY_EEEEENS5_IJNS4_10UnderscoreES11_S11_EEEEENS4_28SM100_TMA_2SM_LOAD_MULTICASTENS4_14ComposedLayoutINS4_7SwizzleILi3ELi4ELi3EEENS4_18smem_ptr_flag_bitsILi8EEENSW_INS5_IJNSA_ILi8EEESF_EEENS5_IJSF_SC_EEEEEEEvNS4_8identityENS4_18SM100_TMA_2SM_LOADES1E_vS1F_EENS_8epilogue10collective18CollectiveEpilogueINS1I_23Sm100TmaWarpSpecializedILi4ELi2ELi32ELb0ELb0EEEJNS5_IJNSA_ILi64EEESG_SF_EEENS5_IJNSW_IS1N_SC_EENSW_INS5_IJNSA_ILi32EEESB_EEENS5_IJSC_SF_EEEEEEEESI_SJ_SI_SJ_NS1I_6fusion15FusionCallbacksIS1M_NS1V_17LinearCombinationISI_fSI_fLNS_15FloatRoundStyleE2EEES1O_S1U_JEEENS4_5SM1004TMEM4LOAD26SM100_TMEM_LOAD_32dp32b32xENS4_13SM90_TMA_LOADENS15_INS16_ILi1ELi4ELi3EEES19_NSW_INS5_IJS1A_S1Q_EEENS5_IJS1Q_SC_EEEEEEENS4_39AutoVectorizingCopyWithAssumedAlignmentILi128EEENS4_14SM90_TMA_STOREES2A_S2C_S2C_EEEvvEEEEvNT_6ParamsE,(.L_x_203 - _ZN7cutlass13device_kernelINS_4gemm6kernel13GemmUniversalIN4cute5tupleIJiiiiEEENS1_10collective13CollectiveMmaINS1_35MainloopSm100TmaUmmaWarpSpecializedILi8ELi2ELi4ENS5_IJNS4_1CILi2EEESB_NSA_ILi1EEEEEEEENS5_IJNSA_ILi128EEENSA_ILi256EEESF_EEENS_12float_e5m2_tENS5_IJlSC_lEEESI_SJ_NS4_8TiledMMAINS4_8MMA_AtomIJNS4_10MMA_TraitsINS4_25SM100_MMA_F8F6F4_2x1SM_SSEJSI_SI_fSF_SG_NS4_17integral_constantINS4_4UMMA5MajorELSQ_0EEESR_NSO_INSP_7ScaleInELSS_0EEEST_EEEEEENS4_6LayoutINS5_IJSC_SC_SC_EEENS5_IJNSA_ILi0EEESY_SY_EEEEENS5_IJNS4_10UnderscoreES11_S11_EEEEENS4_28SM100_TMA_2SM_LOAD_MULTICASTENS4_14ComposedLayoutINS4_7SwizzleILi3ELi4ELi3EEENS4_18smem_ptr_flag_bitsILi8EEENSW_INS5_IJNSA_ILi8EEESF_EEENS5_IJSF_SC_EEEEEEEvNS4_8identityENS4_18SM100_TMA_2SM_LOADES1E_vS1F_EENS_8epilogue10collective18CollectiveEpilogueINS1I_23Sm100TmaWarpSpecializedILi4ELi2ELi32ELb0ELb0EEEJNS5_IJNSA_ILi64EEESG_SF_EEENS5_IJNSW_IS1N_SC_EENSW_INS5_IJNSA_ILi32EEESB_EEENS5_IJSC_SF_EEEEEEEESI_SJ_SI_SJ_NS1I_6fusion15FusionCallbacksIS1M_NS1V_17LinearCombinationISI_fSI_fLNS_15FloatRoundStyleE2EEES1O_S1U_JEEENS4_5SM1004TMEM4LOAD26SM100_TMEM_LOAD_32dp32b32xENS4_13SM90_TMA_LOADENS15_INS16_ILi1ELi4ELi3EEES19_NSW_INS5_IJS1A_S1Q_EEENS5_IJS1Q_SC_EEEEEEENS4_39AutoVectorizingCopyWithAssumedAlignmentILi128EEENS4_14SM90_TMA_STOREES2A_S2C_S2C_EEEvvEEEEvNT_6ParamsE)
        .other          _ZN7cutlass13device_kernelINS_4gemm6kernel13GemmUniversalIN4cute5tupleIJiiiiEEENS1_10collective13CollectiveMmaINS1_35MainloopSm100TmaUmmaWarpSpecializedILi8ELi2ELi4ENS5_IJNS4_1CILi2EEESB_NSA_ILi1EEEEEEEENS5_IJNSA_ILi128EEENSA_ILi256EEESF_EEENS_12float_e5m2_tENS5_IJlSC_lEEESI_SJ_NS4_8TiledMMAINS4_8MMA_AtomIJNS4_10MMA_TraitsINS4_25SM100_MMA_F8F6F4_2x1SM_SSEJSI_SI_fSF_SG_NS4_17integral_constantINS4_4UMMA5MajorELSQ_0EEESR_NSO_INSP_7ScaleInELSS_0EEEST_EEEEEENS4_6LayoutINS5_IJSC_SC_SC_EEENS5_IJNSA_ILi0EEESY_SY_EEEEENS5_IJNS4_10UnderscoreES11_S11_EEEEENS4_28SM100_TMA_2SM_LOAD_MULTICASTENS4_14ComposedLayoutINS4_7SwizzleILi3ELi4ELi3EEENS4_18smem_ptr_flag_bitsILi8EEENSW_INS5_IJNSA_ILi8EEESF_EEENS5_IJSF_SC_EEEEEEEvNS4_8identityENS4_18SM100_TMA_2SM_LOADES1E_vS1F_EENS_8epilogue10collective18CollectiveEpilogueINS1I_23Sm100TmaWarpSpecializedILi4ELi2ELi32ELb0ELb0EEEJNS5_IJNSA_ILi64EEESG_SF_EEENS5_IJNSW_IS1N_SC_EENSW_INS5_IJNSA_ILi32EEESB_EEENS5_IJSC_SF_EEEEEEEESI_SJ_SI_SJ_NS1I_6fusion15FusionCallbacksIS1M_NS1V_17LinearCombinationISI_fSI_fLNS_15FloatRoundStyleE2EEES1O_S1U_JEEENS4_5SM1004TMEM4LOAD26SM100_TMEM_LOAD_32dp32b32xENS4_13SM90_TMA_LOADENS15_INS16_ILi1ELi4ELi3EEES19_NSW_INS5_IJS1A_S1Q_EEENS5_IJS1Q_SC_EEEEEEENS4_39AutoVectorizingCopyWithAssumedAlignmentILi128EEENS4_14SM90_TMA_STOREES2A_S2C_S2C_EEEvvEEEEvNT_6ParamsE,@"STO_CUDA_ENTRY STV_DEFAULT"
_ZN7cutlass13device_kernelINS_4gemm6kernel13GemmUniversalIN4cute5tupleIJiiiiEEENS1_10collective13CollectiveMmaINS1_35MainloopSm100TmaUmmaWarpSpecializedILi8ELi2ELi4ENS5_IJNS4_1CILi2EEESB_NSA_ILi1EEEEEEEENS5_IJNSA_ILi128EEENSA_ILi256EEESF_EEENS_12float_e5m2_tENS5_IJlSC_lEEESI_SJ_NS4_8TiledMMAINS4_8MMA_AtomIJNS4_10MMA_TraitsINS4_25SM100_MMA_F8F6F4_2x1SM_SSEJSI_SI_fSF_SG_NS4_17integral_constantINS4_4UMMA5MajorELSQ_0EEESR_NSO_INSP_7ScaleInELSS_0EEEST_EEEEEENS4_6LayoutINS5_IJSC_SC_SC_EEENS5_IJNSA_ILi0EEESY_SY_EEEEENS5_IJNS4_10UnderscoreES11_S11_EEEEENS4_28SM100_TMA_2SM_LOAD_MULTICASTENS4_14ComposedLayoutINS4_7SwizzleILi3ELi4ELi3EEENS4_18smem_ptr_flag_bitsILi8EEENSW_INS5_IJNSA_ILi8EEESF_EEENS5_IJSF_SC_EEEEEEEvNS4_8identityENS4_18SM100_TMA_2SM_LOADES1E_vS1F_EENS_8epilogue10collective18CollectiveEpilogueINS1I_23Sm100TmaWarpSpecializedILi4ELi2ELi32ELb0ELb0EEEJNS5_IJNSA_ILi64EEESG_SF_EEENS5_IJNSW_IS1N_SC_EENSW_INS5_IJNSA_ILi32EEESB_EEENS5_IJSC_SF_EEEEEEEESI_SJ_SI_SJ_NS1I_6fusion15FusionCallbacksIS1M_NS1V_17LinearCombinationISI_fSI_fLNS_15FloatRoundStyleE2EEES1O_S1U_JEEENS4_5SM1004TMEM4LOAD26SM100_TMEM_LOAD_32dp32b32xENS4_13SM90_TMA_LOADENS15_INS16_ILi1ELi4ELi3EEES19_NSW_INS5_IJS1A_S1Q_EEENS5_IJS1Q_SC_EEEEEEENS4_39AutoVectorizingCopyWithAssumedAlignmentILi128EEENS4_14SM90_TMA_STOREES2A_S2C_S2C_EEEvvEEEEvNT_6ParamsE:
[----:B------:R-:W1:Y:S01]  /*0000*/  LDC R1, c[0x0][0x37c] ;  /* 0x0000df00ff017b82 */ /* 0x000e620000000800 */
[----:B------:R-:W2:Y:S01]  /*0010*/  S2R R97, SR_TID.X ;  /* 0x0000000000617919 */ /* 0x000ea20000002100 */
[----:B------:R-:W3:Y:S06]  /*0020*/  LDCU.64 UR8, c[0x0][0x890] ;  /* 0x00011200ff0877ac */ /* 0x000eec0008000a00 */
[----:B------:R-:W4:Y:S01]  /*0030*/  S2UR UR58, SR_CgaCtaId ;  /* 0x00000000003a79c3 */ /* 0x000f220000008800 */
[----:B------:R-:W-:Y:S02]  /*0040*/  PRMT R86, RZ, 0x7610, R86 ;  /* 0x00007610ff567816 */ /* 0x000fe40000000056 */
[----:B------:R-:W-:Y:S01]  /*0050*/  ELECT P1, URZ, PT ;  /* 0x0000000000ff782f */ /* 0x000fe20003820000 */
[----:B---3--:R-:W-:-:S04]  /*0060*/  UISETP.NE.U32.AND UP0, UPT, UR8, URZ, UPT ;  /* 0x000000ff0800728c */ /* 0x008fc8000bf05070 */
[----:B------:R-:W-:Y:S02]  /*0070*/  UISETP.NE.AND.EX UP0, UPT, UR9, URZ, UPT, UP0 ;  /* 0x000000ff0900728c */ /* 0x000fe4000bf05300 */
[----:B----4-:R-:W-:Y:S02]  /*0080*/  ULOP3.LUT UR47, UR58, 0x1, URZ, 0xc0, !UPT ;  /* 0x000000013a2f7892 */ /* 0x010fe4000f8ec0ff */
[----:B------:R-:W-:Y:S01]  /*0090*/  ULOP3.LUT UR46, UR58, 0x1, URZ, 0x3c, !UPT ;  /* 0x000000013a2e7892 */ /* 0x000fe2000f8e3cff */
[----:B--2---:R-:W-:-:S05]  /*00a0*/  SHF.R.U32.HI R87, RZ, 0x5, R97 ;  /* 0x00000005ff577819 */ /* 0x004fca0000011661 */
[----:B------:R-:W2:Y:S02]  /*00b0*/  SHFL.IDX PT, R0, R87, RZ, 0x1f ;  /* 0x00001fff57007589 */ /* 0x000ea400000e0000 */
[----:B--2---:R-:W-:Y:S01]  /*00c0*/  R2UR UR13, R0 ;  /* 0x00000000000d72ca */ /* 0x004fe200000e0000 */
[----:B-1----:R-:W-:-:S14]  /*00d0*/  BRA.U UP0, `(.L_x_0) ;  /* 0x0000000100307547 */ /* 0x002fdc000b800000 */
[----:B------:R-:W1:Y:S02]  /*00e0*/  LDCU.64 UR4, c[0x0][0x888] ;  /* 0x00011100ff0477ac */ /* 0x000e640008000a00 */
[----:B-1----:R-:W-:-:S04]  /*00f0*/  UISETP.NE.U32.AND UP0, UPT, UR4, URZ, UPT ;  /* 0x000000ff0400728c */ /* 0x002fc8000bf05070 */
[----:B------:R-:W-:-:S09]  /*0100*/  UISETP.NE.AND.EX UP0, UPT, UR5, URZ, UPT, UP0 ;  /* 0x000000ff0500728c */ /* 0x000fd2000bf05300 */
[----:B------:R-:W-:Y:S05]  /*0110*/  BRA.U !UP0, `(.L_x_1) ;  /* 0x0000000108147547 */ /* 0x000fea000b800000 */
[----:B------:R-:W1:Y:S01]  /*0120*/  LDC.64 R2, c[0x0][0x888] ;  /* 0x00022200ff027b82 */ /* 0x000e620000000a00 */
[----:B------:R-:W1:Y:S02]  /*0130*/  LDCU.64 UR4, c[0x0][0x358] ;  /* 0x00006b00ff0477ac */ /* 0x000e640008000a00 */
[----:B-1----:R1:W5:Y:S01]  /*0140*/  LDG.E R41, desc[UR4][R2.64] ;  /* 0x0000000402297981 */ /* 0x002362000c1e1900 */
[----:B------:R-:W-:Y:S01]  /*0150*/  HFMA2 R86, -RZ, RZ, 0, 5.9604644775390625e-08 ;  /* 0x00000001ff567431 */ /* 0x000fe200000001ff */
[----:B------:R-:W-:Y:S05]  /*0160*/  BRA `(.L_x_0) ;  /* 0x00000000000c7947 */ /* 0x000fea0003800000 */
.L_x_1:
[----:B------:R-:W1:Y:S01]  /*0170*/  LDCU UR4, c[0x0][0x880] ;  /* 0x00011000ff0477ac */ /* 0x000e620008000800 */
[----:B------:R-:W-:Y:S01]  /*0180*/  HFMA2 R86, -RZ, RZ, 0, 5.9604644775390625e-08 ;  /* 0x00000001ff567431 */ /* 0x000fe200000001ff */
[----:B-1----:R-:W-:-:S07]  /*0190*/  MOV R41, UR4 ;  /* 0x0000000400297c02 */ /* 0x002fce0008000f00 */
.L_x_0:
[----:B------:R-:W2:Y:S02]  /*01a0*/  LDCU.64 UR4, c[0x0][0x8b0] ;  /* 0x00011600ff0477ac */ /* 0x000ea40008000a00 */
[----:B--2---:R-:W-:-:S04]  /*01b0*/  UISETP.NE.U32.AND UP0, UPT, UR4, URZ, UPT ;  /* 0x000000ff0400728c */ /* 0x004fc8000bf05070 */
[----:B------:R-:W-:-:S09]  /*01c0*/  UISETP.NE.AND.EX UP0, UPT, UR5, URZ, UPT, UP0 ;  /* 0x000000ff0500728c */ /* 0x000fd2000bf05300 */
[----:B------:R-:W-:Y:S05]  /*01d0*/  BRA.U UP0, `(.L_x_2) ;  /* 0x0000000100287547 */ /* 0x000fea000b800000 */
[----:B------:R-:W2:Y:S02]  /*01e0*/  LDCU.64 UR4, c[0x0][0x8a8] ;  /* 0x00011500ff0477ac */ /* 0x000ea40008000a00 */
[----:B--2---:R-:W-:-:S04]  /*01f0*/  UISETP.NE.U32.AND UP0, UPT, UR4, URZ, UPT ;  /* 0x000000ff0400728c */ /* 0x004fc8000bf05070 */
[----:B------:R-:W-:-:S09]  /*0200*/  UISETP.NE.AND.EX UP0, UPT, UR5, URZ, UPT, UP0 ;  /* 0x000000ff0500728c */ /* 0x000fd2000bf05300 */
[----:B------:R-:W-:Y:S05]  /*0210*/  BRA.U !UP0, `(.L_x_3) ;  /* 0x0000000108107547 */ /* 0x000fea000b800000 */
[----:B------:R-:W2:Y:S01]  /*0220*/  LDC.64 R38, c[0x0][0x8a8] ;  /* 0x00022a00ff267b82 */ /* 0x000ea20000000a00 */
[----:B------:R-:W2:Y:S02]  /*0230*/  LDCU.64 UR4, c[0x0][0x358] ;  /* 0x00006b00ff0477ac */ /* 0x000ea40008000a00 */
[----:B--2---:R2:W5:Y:S01]  /*0240*/  LDG.E R38, desc[UR4][R38.64] ;  /* 0x0000000426267981 */ /* 0x004562000c1e1900 */
[----:B------:R-:W-:Y:S05]  /*0250*/  BRA `(.L_x_2) ;  /* 0x0000000000087947 */ /* 0x000fea0003800000 */
.L_x_3:
[----:B------:R-:W2:Y:S02]  /*0260*/  LDCU UR4, c[0x0][0x8a0] ;  /* 0x00011400ff0477ac */ /* 0x000ea40008000800 */
[----:B--2---:R-:W-:Y:S02]  /*0270*/  MOV R38, UR4 ;  /* 0x0000000400267c02 */ /* 0x004fe40008000f00 */
.L_x_2:
[----:B------:R-:W-:Y:S01]  /*0280*/  IMAD.U32 R0, RZ, RZ, UR13 ;  /* 0x0000000dff007e24 */ /* 0x000fe2000f8e00ff */
[----:B------:R-:W-:Y:S04]  /*0290*/  BSSY.RECONVERGENT B0, `(.L_x_4) ;  /* 0x000000c000007945 */ /* 0x000fe80003800200 */
[C---:B------:R-:W-:Y:S02]  /*02a0*/  ISETP.NE.OR P2, PT, R0.reuse, 0x1, !P1 ;  /* 0x000000010000780c */ /* 0x040fe40004f45670 */
[----:B------:R-:W-:-:S11]  /*02b0*/  ISETP.NE.OR P0, PT, R0, 0x3, !P1 ;  /* 0x000000030000780c */ /* 0x000fd60004f05670 */
[----:B------:R-:W-:Y:S05]  /*02c0*/  @P2 BRA `(.L_x_5) ;  /* 0x0000000000202947 */ /* 0x000fea0003800000 */
[----:B------:R-:W3:Y:S02]  /*02d0*/  LDCU.64 UR4, c[0x0][0x348] ;  /* 0x00006900ff0477ac */ /* 0x000ee40008000a00 */
[----:B---3--:R-:W-:Y:S02]  /*02e0*/  UIADD3 UR6, UP1, UPT, UR4, 0x80, URZ ;  /* 0x0000008004067890 */ /* 0x008fe4000ff3e0ff */
[----:B------:R-:W-:Y:S02]  /*02f0*/  UIADD3 UR4, UP0, UPT, UR4, 0x180, URZ ;  /* 0x0000018004047890 */ /* 0x000fe4000ff1e0ff */
[----:B------:R-:W-:Y:S02]  /*0300*/  UIADD3.X UR7, UPT, UPT, URZ, UR5, URZ, UP1, !UPT ;  /* 0x00000005ff077290 */ /* 0x000fe40008ffe4ff */
[----:B------:R-:W-:-:S07]  /*0310*/  UIADD3.X UR5, UPT, UPT, URZ, UR5, URZ, UP0, !UPT ;  /* 0x00000005ff057290 */ /* 0x000fce00087fe4ff */
[----:B------:R3:W-:Y:S02]  /*0320*/  UTMACCTL.PF [UR6] ;  /* 0x00000000060079b9 */ /* 0x0007e40008040000 */
[----:B------:R3:W-:Y:S02]  /*0330*/  UTMACCTL.PF [UR4] ;  /* 0x00000000040079b9 */ /* 0x0007e40008040000 */
[----:B---3--:R-:W-:Y:S01]  /*0340*/  NOP ;  /* 0x0000000000007918 */ /* 0x008fe20000000000 */
.L_x_5:
[----:B------:R-:W-:Y:S05]  /*0350*/  BSYNC.RECONVERGENT B0 ;  /* 0x0000000000007941 */ /* 0x000fea0003800200 */
.L_x_4:
[----:B------:R-:W-:Y:S04]  /*0360*/  BSSY.RECONVERGENT B0, `(.L_x_6) ;  /* 0x000000a000007945 */ /* 0x000fe80003800200 */
        /* <DEDUP_REMOVED lines=9> */
.L_x_7:
[----:B------:R-:W-:Y:S05]  /*0400*/  BSYNC.RECONVERGENT B0 ;  /* 0x0000000000007941 */ /* 0x000fea0003800200 */
.L_x_6:
[----:B------:R-:W3:Y:S01]  /*0410*/  LDCU.64 UR4, c[0x0][0x888] ;  /* 0x00011100ff0477ac */ /* 0x000ee20008000a00 */
[----:B------:R-:W-:Y:S02]  /*0420*/  UISETP.EQ.U32.AND UP1, UPT, UR8, URZ, UPT ;  /* 0x000000ff0800728c */ /* 0x000fe4000bf22070 */
[----:B------:R-:W-:Y:S02]  /*0430*/  UPLOP3.LUT UP3, UPT, UPT, UPT, UPT, 0x80, 0x8 ;  /* 0x000000000008789c */ /* 0x000fe40003f6f070 */
[----:B---3--:R-:W-:-:S04]  /*0440*/  UISETP.NE.U32.AND UP0, UPT, UR4, URZ, UPT ;  /* 0x000000ff0400728c */ /* 0x008fc8000bf05070 */
[----:B------:R-:W-:-:S04]  /*0450*/  UISETP.NE.AND.EX UP0, UPT, UR5, URZ, UPT, UP0 ;  /* 0x000000ff0500728c */ /* 0x000fc8000bf05300 */
[----:B------:R-:W-:-:S04]  /*0460*/  UISETP.EQ.OR.EX UP2, UPT, UR9, URZ, !UP0, UP1 ;  /* 0x000000ff0900728c */ /* 0x000fc8000c742710 */
[----:B------:R-:W-:-:S06]  /*0470*/  UP2UR UR4, UPR, URZ, 0x4 ;  /* 0x00000004ff047883 */ /* 0x000fcc0008000000 */
[----:B------:R-:W-:Y:S01]  /*0480*/  MOV R89, UR4 ;  /* 0x0000000400597c02 */ /* 0x000fe20008000f00 */
[----:B------:R-:W-:Y:S06]  /*0490*/  BRA.U !UP2, `(.L_x_8) ;  /* 0x000000010a207547 */ /* 0x000fec000b800000 */
[----:B------:R-:W-:Y:S01]  /*04a0*/  UISETP.NE.U32.AND UP1, UPT, UR8, URZ, UPT ;  /* 0x000000ff0800728c */ /* 0x000fe2000bf25070 */
[----:B-----5:R-:W-:Y:S01]  /*04b0*/  FSETP.NEU.AND P0, PT, R41, RZ, PT ;  /* 0x000000ff2900720b */ /* 0x020fe20003f0d000 */
[----:B------:R-:W-:Y:S02]  /*04c0*/  USEL UR4, URZ, 0xffffffff, UP0 ;  /* 0xffffffffff047887 */ /* 0x000fe40008000000 */
[----:B------:R-:W-:-:S10]  /*04d0*/  UISETP.NE.AND.EX UP1, UPT, UR9, URZ, UPT, UP1 ;  /* 0x000000ff0900728c */ /* 0x000fd4000bf25310 */
[----:B------:R-:W-:Y:S01]  /*04e0*/  VOTEU.ANY UP0, P0 ;  /* 0x0000000000ff7886 */ /* 0x000fe20000000100 */
[----:B------:R-:W-:-:S04]  /*04f0*/  @!UP1 USEL UR4, URZ, 0xffffffff, UP0 ;  /* 0xffffffffff049887 */ /* 0x000fc80008000000 */
[----:B------:R-:W-:-:S04]  /*0500*/  ULOP3.LUT UR4, UR4, 0x1, URZ, 0xc0, !UPT ;  /* 0x0000000104047892 */ /* 0x000fc8000f8ec0ff */
[----:B------:R-:W-:-:S11]  /*0510*/  UISETP.NE.U32.AND UP3, UPT, UR4, 0x1, UPT ;  /* 0x000000010400788c */ /* 0x000fd6000bf65070 */
.L_x_8:
[----:B------:R-:W3:Y:S01]  /*0520*/  SHFL.IDX PT, R0, R87, RZ, 0x1f ;  /* 0x00001fff57007589 */ /* 0x000ee200000e0000 */
[----:B------:R-:W-:-:S04]  /*0530*/  UISETP.NE.AND UP0, UPT, UR13, 0x2, UPT ;  /* 0x000000020d00788c */ /* 0x000fc8000bf05270 */
[----:B------:R-:W-:Y:S02]  /*0540*/  UISETP.EQ.AND UP1, UPT, UR47, URZ, !UP0 ;  /* 0x000000ff2f00728c */ /* 0x000fe4000c722270 */
[----:B------:R-:W-:-:S04]  /*0550*/  USEL UR53, URZ, 0x1, UP0 ;  /* 0x00000001ff357887 */ /* 0x000fc80008000000 */
[----:B------:R-:W-:Y:S02]  /*0560*/  PLOP3.LUT P3, PT, P1, PT, UP1, 0x80, 0x8 ;  /* 0x000000000008781c */ /* 0x000fe40000f6f018 */
[----:B---3--:R-:W-:-:S13]  /*0570*/  ISETP.NE.AND P0, PT, R0, RZ, PT ;  /* 0x000000ff0000720c */ /* 0x008fda0003f05270 */
[----:B------:R-:W-:Y:S05]  /*0580*/  @P0 BRA `(.L_x_9) ;  /* 0x0000000000740947 */ /* 0x000fea0003800000 */
[----:B------:R-:W-:Y:S01]  /*0590*/  UMOV UR4, 0x400 ;  /* 0x0000040000047882 */ /* 0x000fe20000000000 */
[----:B------:R-:W-:Y:S01]  /*05a0*/  UMOV UR8, 0x1 ;  /* 0x0000000100087882 */ /* 0x000fe20000000000 */
[----:B------:R-:W-:Y:S01]  /*05b0*/  UMOV UR6, 0x2 ;  /* 0x0000000200067882 */ /* 0x000fe20000000000 */
[----:B------:R-:W-:Y:S02]  /*05c0*/  ULEA UR4, UR58, UR4, 0x18 ;  /* 0x000000043a047291 */ /* 0x000fe4000f8ec0ff */
[----:B------:R-:W-:-:S04]  /*05d0*/  UIADD3 UR8, UPT, UPT, -UR8, 0x100000, URZ ;  /* 0x0010000008087890 */ /* 0x000fc8000fffe1ff */
[----:B------:R-:W-:Y:S02]  /*05e0*/  USHF.L.U32 UR9, UR8, 0xb, URZ ;  /* 0x0000000b08097899 */ /* 0x000fe400080006ff */
[----:B------:R-:W-:Y:S02]  /*05f0*/  USHF.L.U32 UR8, UR8, 0x1, URZ ;  /* 0x0000000108087899 */ /* 0x000fe400080006ff */
[----:B------:R-:W-:-:S04]  /*0600*/  UIADD3 UR6, UPT, UPT, -UR6, 0x100000, URZ ;  /* 0x0010000006067890 */ /* 0x000fc8000fffe1ff */
[----:B------:R-:W-:Y:S02]  /*0610*/  USHF.L.U32 UR7, UR6, 0xb, URZ ;  /* 0x0000000b06077899 */ /* 0x000fe400080006ff */
[----:B------:R-:W-:Y:S01]  /*0620*/  USHF.L.U32 UR6, UR6, 0x1, URZ ;  /* 0x0000000106067899 */ /* 0x000fe200080006ff */
[----:B------:R-:W-:Y:S01]  /*0630*/  ELECT P0, URZ, PT ;  /* 0x0000000000ff782f */ /* 0x000fe20003800000 */
[----:B------:R-:W3:Y:S02]  /*0640*/  FENCE.VIEW.ASYNC.S ;  /* 0x00000000000073c6 */ /* 0x000ee40000000000 */
[----:B---3--:R3:W4:Y:S08]  /*0650*/  SYNCS.EXCH.64 URZ, [UR4], UR8 ;  /* 0x0000000804ff75b2 */ /* 0x0087300008000100 */
[----:B------:R3:W1:Y:S01]  /*0660*/  SYNCS.EXCH.64 URZ, [UR4+0x40], UR6 ;  /* 0x0000400604ff75b2 */ /* 0x0006620008000100 */
        /* <DEDUP_REMOVED lines=13> */
[----:B------:R3:W1:Y:S02]  /*0740*/  SYNCS.EXCH.64 URZ, [UR4+0x78], UR6 ;  /* 0x0000780604ff75b2 */ /* 0x0006640008000100 */
[----:B---3--:R-:W-:Y:S01]  /*0750*/  NOP ;  /* 0x0000000000007918 */ /* 0x008fe20000000000 */
.L_x_9:
[----:B------:R-:W3:Y:S01]  /*0760*/  SHFL.IDX PT, R0, R87, RZ, 0x1f ;  /* 0x00001fff57007589 */ /* 0x000ee200000e0000 */
[----:B------:R-:W-:Y:S01]  /*0770*/  NOP ;  /* 0x0000000000007918 */ /* 0x000fe20000000000 */
[----:B---3--:R-:W-:-:S13]  /*0780*/  ISETP.NE.AND P0, PT, R0, 0x1, PT ;  /* 0x000000010000780c */ /* 0x008fda0003f05270 */
        /* <DEDUP_REMOVED lines=13> */
[----:B---3--:R3:W1:Y:S08]  /*0860*/  SYNCS.EXCH.64 URZ, [UR4+0x80], UR8 ;  /* 0x0000800804ff75b2 */ /* 0x0086700008000100 */
[----:B------:R3:W1:Y:S01]  /*0870*/  SYNCS.EXCH.64 URZ, [UR4+0xa0], UR6 ;  /* 0x0000a00604ff75b2 */ /* 0x0006620008000100 */
[----:B------:R3:W1:Y:S01]  /*0880*/  SYNCS.EXCH.64 URZ, [UR4+0x88], UR8 ;  /* 0x0000880804ff75b2 */ /* 0x0006620008000100 */
[----:B------:R3:W1:Y:S01]  /*0890*/  SYNCS.EXCH.64 URZ, [UR4+0xa8], UR6 ;  /* 0x0000a80604ff75b2 */ /* 0x0006620008000100 */
[----:B------:R3:W1:Y:S01]  /*08a0*/  SYNCS.EXCH.64 URZ, [UR4+0x90], UR8 ;  /* 0x0000900804ff75b2 */ /* 0x0006620008000100 */
[----:B------:R3:W1:Y:S01]  /*08b0*/  SYNCS.EXCH.64 URZ, [UR4+0xb0], UR6 ;  /* 0x0000b00604ff75b2 */ /* 0x0006620008000100 */
[----:B------:R3:W1:Y:S01]  /*08c0*/  SYNCS.EXCH.64 URZ, [UR4+0x98], UR8 ;  /* 0x0000980804ff75b2 */ /* 0x0006620008000100 */
[----:B------:R3:W1:Y:S01]  /*08d0*/  SYNCS.EXCH.64 URZ, [UR4+0xb8], UR6 ;  /* 0x0000b80604ff75b2 */ /* 0x0006620008000100 */
[----:B------:R-:W-:Y:S01]  /*08e0*/  NOP ;  /* 0x0000000000007918 */ /* 0x000fe20000000000 */
.L_x_10:
[----:B------:R-:W2:Y:S01]  /*08f0*/  SHFL.IDX PT, R0, R87, RZ, 0x1f ;  /* 0x00001fff57007589 */ /* 0x000ea200000e0000 */
[----:B------:R-:W-:Y:S01]  /*0900*/  NOP ;  /* 0x0000000000007918 */ /* 0x000fe20000000000 */
[----:B--2---:R-:W-:-:S13]  /*0910*/  ISETP.NE.AND P0, PT, R0, 0x3, PT ;  /* 0x000000030000780c */ /* 0x004fda0003f05270 */
[----:B------:R-:W-:Y:S05]  /*0920*/  @P0 BRA `(.L_x_11) ;  /* 0x00000000002c0947 */ /* 0x000fea0003800000 */
[----:B---3--:R-:W-:Y:S01]  /*0930*/  UMOV UR4, 0x400 ;  /* 0x0000040000047882 */ /* 0x008fe20000000000 */
[----:B------:R-:W-:Y:S01]  /*0940*/  UMOV UR5, 0x20 ;  /* 0x0000002000057882 */ /* 0x000fe20000000000 */
[----:B------:R-:W-:Y:S02]  /*0950*/  ULEA UR6, UR58, UR4, 0x18 ;  /* 0x000000043a067291 */ /* 0x000fe4000f8ec0ff */
[----:B------:R-:W-:-:S04]  /*0960*/  UIADD3 UR4, UPT, UPT, -UR5, 0x100000, URZ ;  /* 0x0010000005047890 */ /* 0x000fc8000fffe1ff */
[----:B------:R-:W-:Y:S02]  /*0970*/  USHF.L.U32 UR5, UR4, 0xb, URZ ;  /* 0x0000000b04057899 */ /* 0x000fe400080006ff */
[----:B------:R-:W-:Y:S01]  /*0980*/  USHF.L.U32 UR4, UR4, 0x1, URZ ;  /* 0x0000000104047899 */ /* 0x000fe200080006ff */
[----:B------:R-:W-:Y:S01]  /*0990*/  ELECT P0, URZ, PT ;  /* 0x0000000000ff782f */ /* 0x000fe20003800000 */
[----:B------:R-:W2:Y:S10]  /*09a0*/  FENCE.VIEW.ASYNC.S ;  /* 0x00000000000073c6 */ /* 0x000eb40000000000 */
[----:B--2---:R2:W3:Y:S01]  /*09b0*/  SYNCS.EXCH.64 URZ, [UR6+0xc0], UR4 ;  /* 0x0000c00406ff75b2 */ /* 0x0044e20008000100 */
[----:B------:R2:W1:Y:S01]  /*09c0*/  SYNCS.EXCH.64 URZ, [UR6+0xc8], UR4 ;  /* 0x0000c80406ff75b2 */ /* 0x0004620008000100 */
[----:B------:R-:W-:Y:S01]  /*09d0*/  NOP ;  /* 0x0000000000007918 */ /* 0x000fe20000000000 */
.L_x_11:
[----:B------:R-:W4:Y:S01]  /*09e0*/  SHFL.IDX PT, R0, R87, RZ, 0x1f ;  /* 0x00001fff57007589 */ /* 0x000f2200000e0000 */
[----:B------:R-:W-:Y:S01]  /*09f0*/  NOP ;  /* 0x0000000000007918 */ /* 0x000fe20000000000 */
[----:B----4-:R-:W-:-:S13]  /*0a00*/  ISETP.NE.AND P0, PT, R0, 0x4, PT ;  /* 0x000000040000780c */ /* 0x010fda0003f05270 */
[----:B------:R-:W-:Y:S05]  /*0a10*/  @P0 BRA `(.L_x_12) ;  /* 0x0000000000480947 */ /* 0x000fea0003800000 */
[----:B--23--:R-:W-:Y:S01]  /*0a20*/  UMOV UR4, 0x3a0 ;  /* 0x000003a000047882 */ /* 0x00cfe20000000000 */
[----:B------:R-:W-:Y:S01]  /*0a30*/  UMOV UR6, 0x400 ;  /* 0x0000040000067882 */ /* 0x000fe20000000000 */
[----:B------:R-:W-:Y:S01]  /*0a40*/  USEL UR4, UR4, 0x320, UP3 ;  /* 0x0000032004047887 */ /* 0x000fe20009800000 */
        /* <DEDUP_REMOVED lines=9> */
[----:B------:R-:W2:Y:S02]  /*0ae0*/  FENCE.VIEW.ASYNC.S ;  /* 0x00000000000073c6 */ /* 0x000ea40000000000 */
[----:B--2---:R4:W2:Y:S08]  /*0af0*/  SYNCS.EXCH.64 URZ, [UR6+0xd0], UR8 ;  /* 0x0000d00806ff75b2 */ /* 0x0048b00008000100 */
[----:B------:R4:W3:Y:S01]  /*0b00*/  SYNCS.EXCH.64 URZ, [UR6+0xe0], UR4 ;  /* 0x0000e00406ff75b2 */ /* 0x0008e20008000100 */
[----:B------:R4:W1:Y:S01]  /*0b10*/  SYNCS.EXCH.64 URZ, [UR6+0xd8], UR8 ;  /* 0x0000d80806ff75b2 */ /* 0x0008620008000100 */
[----:B------:R4:W1:Y:S02]  /*0b20*/  SYNCS.EXCH.64 URZ, [UR6+0xe8], UR4 ;  /* 0x0000e80406ff75b2 */ /* 0x0008640008000100 */
[----:B----4-:R-:W-:Y:S01]  /*0b30*/  NOP ;  /* 0x0000000000007918 */ /* 0x010fe20000000000 */
.L_x_12:
[----:B------:R-:W4:Y:S01]  /*0b40*/  SHFL.IDX PT, R0, R87, RZ, 0x1f ;  /* 0x00001fff57007589 */ /* 0x000f2200000e0000 */
[----:B------:R-:W-:Y:S01]  /*0b50*/  NOP ;  /* 0x0000000000007918 */ /* 0x000fe20000000000 */
[----:B----4-:R-:W-:-:S13]  /*0b60*/  ISETP.NE.AND P0, PT, R0, 0x5, PT ;  /* 0x000000050000780c */ /* 0x010fda0003f05270 */
[----:B------:R-:W-:Y:S05]  /*0b70*/  @P0 BRA `(.L_x_13) ;  /* 0x0000000000540947 */ /* 0x000fea0003800000 */
[----:B--23--:R-:W-:Y:S01]  /*0b80*/  UMOV UR4, 0x400 ;  /* 0x0000040000047882 */ /* 0x00cfe20000000000 */
        /* <DEDUP_REMOVED lines=14> */
[----:B------:R4:W1:Y:S01]  /*0c70*/  SYNCS.EXCH.64 URZ, [UR4+0x118], UR8 ;  /* 0x0001180804ff75b2 */ /* 0x0008620008000100 */
[----:B------:R4:W1:Y:S01]  /*0c80*/  SYNCS.EXCH.64 URZ, [UR4+0x100], UR6 ;  /* 0x0001000604ff75b2 */ /* 0x0008620008000100 */
[----:B------:R4:W1:Y:S01]  /*0c90*/  SYNCS.EXCH.64 URZ, [UR4+0x120], UR8 ;  /* 0x0001200804ff75b2 */ /* 0x0008620008000100 */
[----:B------:R4:W1:Y:S01]  /*0ca0*/  SYNCS.EXCH.64 URZ, [UR4+0x108], UR6 ;  /* 0x0001080604ff75b2 */ /* 0x0008620008000100 */
[----:B------:R4:W1:Y:S02]  /*0cb0*/  SYNCS.EXCH.64 URZ, [UR4+0x128], UR8 ;  /* 0x0001280804ff75b2 */ /* 0x0008640008000100 */
[----:B----4-:R-:W-:Y:S01]  /*0cc0*/  NOP ;  /* 0x0000000000007918 */ /* 0x010fe20000000000 */
.L_x_13:
[----:B------:R-:W4:Y:S01]  /*0cd0*/  SHFL.IDX PT, R0, R87, RZ, 0x1f ;  /* 0x00001fff57007589 */ /* 0x000f2200000e0000 */
[----:B------:R-:W-:Y:S01]  /*0ce0*/  ISETP.NE.OR P1, PT, RZ, UR13, !P1 ;  /* 0x0000000dff007c0c */ /* 0x000fe2000cf25670 */
[----:B------:R-:W-:Y:S01]  /*0cf0*/  NOP ;  /* 0x0000000000007918 */ /* 0x000fe20000000000 */
[----:B----4-:R-:W-:-:S13]  /*0d00*/  ISETP.NE.AND P0, PT, R0, 0x3, PT ;  /* 0x000000030000780c */ /* 0x010fda0003f05270 */
[----:B------:R-:W-:Y:S05]  /*0d10*/  @P0 BRA `(.L_x_14) ;  /* 0x0000000000340947 */ /* 0x000fea0003800000 */
[----:B--23--:R-:W-:Y:S01]  /*0d20*/  UMOV UR4, 0x400 ;  /* 0x0000040000047882 */ /* 0x00cfe20000000000 */
[----:B------:R-:W-:Y:S01]  /*0d30*/  UMOV UR6, 0x20 ;  /* 0x0000002000067882 */ /* 0x000fe20000000000 */
[----:B------:R-:W-:Y:S02]  /*0d40*/  ULEA UR4, UR58, UR4, 0x18 ;  /* 0x000000043a047291 */ /* 0x000fe4000f8ec0ff */
[----:B------:R-:W-:-:S04]  /*0d50*/  UIADD3 UR6, UPT, UPT, -UR6, 0x100000, URZ ;  /* 0x0010000006067890 */ /* 0x000fc8000fffe1ff */
[----:B------:R-:W-:Y:S02]  /*0d60*/  USHF.L.U32 UR7, UR6, 0xb, URZ ;  /* 0x0000000b06077899 */ /* 0x000fe400080006ff */
[----:B------:R-:W-:Y:S01]  /*0d70*/  USHF.L.U32 UR6, UR6, 0x1, URZ ;  /* 0x0000000106067899 */ /* 0x000fe200080006ff */
[----:B------:R-:W-:Y:S01]  /*0d80*/  ELECT P0, URZ, PT ;  /* 0x0000000000ff782f */ /* 0x000fe20003800000 */
[----:B------:R-:W2:Y:S10]  /*0d90*/  FENCE.VIEW.ASYNC.S ;  /* 0x00000000000073c6 */ /* 0x000eb40000000000 */
[----:B--2---:R4:W2:Y:S01]  /*0da0*/  SYNCS.EXCH.64 URZ, [UR4+0x130], UR6 ;  /* 0x0001300604ff75b2 */ /* 0x0048a20008000100 */
[----:B------:R4:W3:Y:S01]  /*0db0*/  SYNCS.EXCH.64 URZ, [UR4+0x140], UR6 ;  /* 0x0001400604ff75b2 */ /* 0x0008e20008000100 */
[----:B------:R4:W1:Y:S01]  /*0dc0*/  SYNCS.EXCH.64 URZ, [UR4+0x138], UR6 ;  /* 0x0001380604ff75b2 */ /* 0x0008620008000100 */
[----:B------:R4:W1:Y:S02]  /*0dd0*/  SYNCS.EXCH.64 URZ, [UR4+0x148], UR6 ;  /* 0x0001480604ff75b2 */ /* 0x0008640008000100 */
[----:B----4-:R-:W-:Y:S01]  /*0de0*/  NOP ;  /* 0x0000000000007918 */ /* 0x010fe20000000000 */
.L_x_14:
[----:B------:R-:W-:Y:S01]  /*0df0*/  VOTEU.ALL UP0, P1 ;  /* 0x0000000000ff7886 */ /* 0x000fe20000800000 */
[----:B--23--:R-:W-:Y:S01]  /*0e00*/  UMOV UR4, 0x20 ;  /* 0x0000002000047882 */ /* 0x00cfe20000000000 */
[----:B------:R-:W2:Y:S01]  /*0e10*/  LDCU UR7, c[0x0][0x36c] ;  /* 0x00006d80ff0777ac */ /* 0x000ea20008000800 */
[----:B------:R-:W-:Y:S01]  /*0e20*/  NOP ;  /* 0x0000000000007918 */ /* 0x000fe20000000000 */
[----:B------:R-:W-:Y:S01]  /*0e30*/  LOP3.LUT R0, R97, 0x1f, RZ, 0xc0, !PT ;  /* 0x0000001f61007812 */ /* 0x000fe200078ec0ff */
[----:B------:R-:W-:Y:S01]  /*0e40*/  @!UP0 UMOV UR6, 0x400 ;  /* 0x0000040000068882 */ /* 0x000fe20000000000 */
[----:B------:R-:W-:-:S04]  /*0e50*/  @!UP0 UIADD3 UR4, UPT, UPT, -UR4, 0x100000, URZ ;  /* 0x0010000004048890 */ /* 0x000fc8000fffe1ff */
[----:B------:R-:W-:Y:S02]  /*0e60*/  @!UP0 USHF.L.U32 UR5, UR4, 0xb, URZ ;  /* 0x0000000b04058899 */ /* 0x000fe400080006ff */
[----:B------:R-:W-:Y:S02]  /*0e70*/  @!UP0 USHF.L.U32 UR4, UR4, 0x1, URZ ;  /* 0x0000000104048899 */ /* 0x000fe400080006ff */
[----:B------:R-:W-:Y:S01]  /*0e80*/  @!UP0 ULEA UR6, UR58, UR6, 0x18 ;  /* 0x000000063a068291 */ /* 0x000fe2000f8ec0ff */
[----:B------:R-:W-:Y:S01]  /*0e90*/  VOTEU.ALL UP0, P1 ;  /* 0x0000000000ff7886 */ /* 0x000fe20000800000 */
[----:B------:R-:W-:Y:S02]  /*0ea0*/  UISETP.NE.AND UP4, UPT, UR13, URZ, UPT ;  /* 0x000000ff0d00728c */ /* 0x000fe4000bf85270 */
[----:B--2---:R-:W-:Y:S01]  /*0eb0*/  UISETP.EQ.U32.AND UP5, UPT, UR7, 0x1, UPT ;  /* 0x000000010700788c */ /* 0x004fe2000bfa2070 */
[----:B------:R-:W2:Y:S07]  /*0ec0*/  FENCE.VIEW.ASYNC.S ;  /* 0x00000000000073c6 */ /* 0x000eae0000000000 */
[----:B--2---:R2:W3:Y:S01]  /*0ed0*/  @!UP0 SYNCS.EXCH.64 URZ, [UR6+0x150], UR4 ;  /* 0x0001500406ff85b2 */ /* 0x0044e20008000100 */
[----:B------:R-:W-:Y:S05]  /*0ee0*/  BRA.U !UP5, `(.L_x_15) ;  /* 0x000000010d087547 */ /* 0x000fea000b800000 */
[----:B-1-3--:R-:W-:Y:S01]  /*0ef0*/  UCGABAR_ARV ;  /* 0x00000000000079c7 */ /* 0x00afe20008000000 */
[----:B------:R-:W-:Y:S05]  /*0f00*/  BRA `(.L_x_16) ;  /* 0x0000000000047947 */ /* 0x000fea0003800000 */
.L_x_15:
[----:B-1-3--:R-:W-:Y:S01]  /*0f10*/  NOP ;  /* 0x0000000000007918 */ /* 0x00afe20000000000 */
.L_x_16:
[----:B------:R-:W1:Y:S01]  /*0f20*/  S2UR UR19, SR_CTAID.X ;  /* 0x00000000001379c3 */ /* 0x000e620000002500 */
[----:B------:R-:W-:-:S05]  /*0f30*/  CS2R.32 R88, SR_CgaSize ;  /* 0x0000000000587805 */ /* 0x000fca0000008a00 */
[----:B------:R-:W-:-:S05]  /*0f40*/  IMAD R88, R88, -0xa0, RZ ;  /* 0xffffff6058587824 */ /* 0x000fca00078e02ff */
[----:B--2---:R-:W-:-:S14]  /*0f50*/  R2UR UR5, R88 ;  /* 0x00000000580572ca */ /* 0x004fdc00000e0000 */
[----:B------:R-:W2:Y:S01]  /*0f60*/  LDCU UR5, c[0x0][UR5+0x2b0] ;  /* 0x00005600050577ac */ /* 0x000ea20008000800 */
[----:B------:R-:W-:-:S05]  /*0f70*/  CS2R.32 R88, SR_CgaSize ;  /* 0x0000000000587805 */ /* 0x000fca0000008a00 */
[----:B------:R-:W-:-:S05]  /*0f80*/  IMAD R88, R88, -0xa0, RZ ;  /* 0xffffff6058587824 */ /* 0x000fca00078e02ff */
[----:B------:R-:W-:-:S14]  /*0f90*/  R2UR UR4, R88 ;  /* 0x00000000580472ca */ /* 0x000fdc00000e0000 */
[----:B------:R-:W3:Y:S01]  /*0fa0*/  LDCU UR4, c[0x0][UR4+0x2b4] ;  /* 0x00005680040477ac */ /* 0x000ee20008000800 */
[----:B------:R-:W4:Y:S01]  /*0fb0*/  S2UR UR7, SR_CTAID.Y ;  /* 0x00000000000779c3 */ /* 0x000f220000002600 */
[----:B------:R-:W-:-:S05]  /*0fc0*/  CS2R.32 R88, SR_CgaSize ;  /* 0x0000000000587805 */ /* 0x000fca0000008a00 */
[----:B------:R-:W-:-:S05]  /*0fd0*/  IMAD R88, R88, -0xa0, RZ ;  /* 0xffffff6058587824 */ /* 0x000fca00078e02ff */
[----:B------:R-:W-:-:S14]  /*0fe0*/  R2UR UR8, R88 ;  /* 0x00000000580872ca */ /* 0x000fdc00000e0000 */
[----:B------:R-:W3:Y:S01]  /*0ff0*/  LDCU UR8, c[0x0][UR8+0x2a0] ;  /* 0x00005400080877ac */ /* 0x000ee20008000800 */
[----:B------:R-:W-:Y:S01]  /*1000*/  UISETP.GT.U32.AND UP0, UPT, UR47, 0xffff, UPT ;  /* 0x0000ffff2f00788c */ /* 0x000fe2000bf04070 */
[----:B------:R-:W3:Y:S01]  /*1010*/  LDCU UR18, c[0x0][0xb24] ;  /* 0x00016480ff1277ac */ /* 0x000ee20008000800 */
[----:B------:R-:W1:Y:S01]  /*1020*/  S2UR UR36, SR_CTAID.Z ;  /* 0x00000000002479c3 */ /* 0x000e620000002700 */
[----:B------:R-:W-:-:S05]  /*1030*/  CS2R.32 R88, SR_CgaSize ;  /* 0x0000000000587805 */ /* 0x000fca0000008a00 */
[----:B------:R-:W-:-:S05]  /*1040*/  IMAD R88, R88, -0xa0, RZ ;  /* 0xffffff6058587824 */ /* 0x000fca00078e02ff */
[----:B------:R-:W-:-:S14]  /*1050*/  R2UR UR59, R88 ;  /* 0x00000000583b72ca */ /* 0x000fdc00000e0000 */
[----:B------:R-:W3:Y:S01]  /*1060*/  LDCU UR59, c[0x0][UR59+0x2a4] ;  /* 0x000054803b3b77ac */ /* 0x000ee20008000800 */
[----:B------:R-:W-:Y:S01]  /*1070*/  USHF.L.U32 UR28, UR58, 0xb, URZ ;  /* 0x0000000b3a1c7899 */ /* 0x000fe200080006ff */
[----:B-1----:R-:W-:Y:S01]  /*1080*/  I2FP.F32.U32 R3, UR19 ;  /* 0x0000001300037c45 */ /* 0x002fe20008201000 */
[----:B------:R-:W-:Y:S01]  /*1090*/  UMOV UR27, 0x5 ;  /* 0x00000005001b7882 */ /* 0x000fe20000000000 */
[----:B------:R-:W1:Y:S03]  /*10a0*/  LDCU UR45, c[0x0][0xb24] ;  /* 0x00016480ff2d77ac */ /* 0x000e660008000800 */
[----:B--2---:R-:W-:Y:S01]  /*10b0*/  FMUL R3, R3, UR5 ;  /* 0x0000000503037c20 */ /* 0x004fe20008400000 */
[----:B------:R-:W-:Y:S01]  /*10c0*/  USEL UR5, UR47, 0xffff, !UP0 ;  /* 0x0000ffff2f057887 */ /* 0x000fe2000c000000 */
[----:B----4-:R-:W-:Y:S01]  /*10d0*/  I2FP.F32.U32 R2, UR7 ;  /* 0x0000000700027c45 */ /* 0x010fe20008201000 */
[----:B------:R-:W2:Y:S03]  /*10e0*/  LDCU UR26, c[0x0][0xb30] ;  /* 0x00016600ff1a77ac */ /* 0x000ea60008000800 */
[----:B------:R-:W4:Y:S01]  /*10f0*/  F2I.U32.TRUNC.NTZ R3, R3 ;  /* 0x0000000300037305 */ /* 0x000f22000020f000 */
[----:B---3--:R-:W-:Y:S01]  /*1100*/  FMUL R2, R2, UR4 ;  /* 0x0000000402027c20 */ /* 0x008fe20008400000 */
[----:B------:R-:W-:-:S02]  /*1110*/  ULOP3.LUT UR24, UR5, 0xffff, URZ, 0xc0, !UPT ;  /* 0x0000ffff05187892 */ /* 0x000fc4000f8ec0ff */
[----:B------:R-:W-:Y:S01]  /*1120*/  UISETP.GE.AND UP2, UPT, UR18, 0x1, UPT ;  /* 0x000000011200788c */ /* 0x000fe2000bf46270 */
[----:B------:R-:W-:-:S03]  /*1130*/  UMOV UR32, UR7 ;  /* 0x0000000700207c82 */ /* 0x000fc60008000000 */
[----:B------:R-:W3:Y:S01]  /*1140*/  F2I.U32.TRUNC.NTZ R2, R2 ;  /* 0x0000000200027305 */ /* 0x000ee2000020f000 */
[----:B------:R-:W-:Y:S01]  /*1150*/  UMOV UR20, UR19 ;  /* 0x0000001300147c82 */ /* 0x000fe20008000000 */
[----:B----4-:R-:W-:Y:S02]  /*1160*/  R2UR UR4, R3 ;  /* 0x00000000030472ca */ /* 0x010fe400000e0000 */
[----:B------:R-:W-:Y:S02]  /*1170*/  PRMT R3, RZ, 0x7610, R3 ;  /* 0x00007610ff037816 */ /* 0x000fe40000000003 */
[----:B---3--:R-:W-:Y:S02]  /*1180*/  R2UR UR6, R2 ;  /* 0x00000000020672ca */ /* 0x008fe400000e0000 */
[----:B------:R-:W-:-:S07]  /*1190*/  PRMT R2, RZ, 0x7610, R2 ;  /* 0x00007610ff027816 */ /* 0x000fce0000000002 */
[----:B------:R-:W-:-:S04]  /*11a0*/  UIADD3 UR5, UPT, UPT, -UR4, URZ, URZ ;  /* 0x000000ff04057290 */ /* 0x000fc8000fffe1ff */
[----:B------:R-:W-:Y:S02]  /*11b0*/  UIMAD UR5, UR8, UR5, UR19 ;  /* 0x00000005080572a4 */ /* 0x000fe4000f8e0213 */
[----:B------:R-:W-:-:S04]  /*11c0*/  UIADD3 UR4, UPT, UPT, -UR6, URZ, URZ ;  /* 0x000000ff06047290 */ /* 0x000fc8000fffe1ff */
[----:B------:R-:W-:Y:S01]  /*11d0*/  IMAD.U32 R88, RZ, RZ, UR5 ;  /* 0x00000005ff587e24 */ /* 0x000fe2000f8e00ff */
[----:B------:R-:W-:Y:S01]  /*11e0*/  UIMAD UR59, UR59, UR4, UR7 ;  /* 0x000000043b3b72a4 */ /* 0x000fe2000f8e0207 */
[----:B-12---:R-:W-:Y:S11]  /*11f0*/  BRA.U UP4, `(.L_x_17) ;  /* 0x0000000104407547 */ /* 0x006ff6000b800000 */
[----:B------:R-:W-:-:S13]  /*1200*/  R2UR UR4, R88 ;  /* 0x00000000580472ca */ /* 0x000fda00000e0000 */
[----:B------:R-:W-:Y:S02]  /*1210*/  UISETP.GT.U32.AND UP0, UPT, UR4, 0x1, UPT ;  /* 0x000000010400788c */ /* 0x000fe4000bf04070 */
[----:B------:R-:W-:Y:S02]  /*1220*/  ULOP3.LUT UR4, UR4, 0xfffffffe, URZ, 0xc0, !UPT ;  /* 0xfffffffe04047892 */ /* 0x000fe4000f8ec0ff */
[----:B------:R-:W-:Y:S02]  /*1230*/  UISETP.NE.AND UP1, UPT, UR59, URZ, UP0 ;  /* 0x000000ff3b00728c */ /* 0x000fe40008725270 */
[----:B------:R-:W-:Y:S02]  /*1240*/  UISETP.NE.AND UP0, UPT, UR59, 0x1, UP0 ;  /* 0x000000013b00788c */ /* 0x000fe40008705270 */
[----:B------:R-:W-:Y:S02]  /*1250*/  USEL UR7, URZ, 0x1, UP1 ;  /* 0x00000001ff077887 */ /* 0x000fe40008800000 */
[----:B------:R-:W-:-:S02]  /*1260*/  USEL UR6, URZ, 0x4, UP0 ;  /* 0x00000004ff067887 */ /* 0x000fc40008000000 */
[----:B------:R-:W-:Y:S02]  /*1270*/  USEL UR5, URZ, 0x2, UP1 ;  /* 0x00000002ff057887 */ /* 0x000fe40008800000 */
[----:B------:R-:W-:Y:S02]  /*1280*/  ULEA UR4, UR59, UR4, 0x1 ;  /* 0x000000043b047291 */ /* 0x000fe4000f8e08ff */
[----:B------:R-:W-:Y:S02]  /*1290*/  USEL UR8, URZ, 0x8, UP0 ;  /* 0x00000008ff087887 */ /* 0x000fe40008000000 */
[----:B------:R-:W-:-:S03]  /*12a0*/  UIADD3 UR5, UPT, UPT, UR5, UR6, UR7 ;  /* 0x0000000605057290 */ /* 0x000fc6000fffe007 */
[----:B------:R-:W-:Y:S01]  /*12b0*/  UMOV UR6, 0x3 ;  /* 0x0000000300067882 */ /* 0x000fe20000000000 */
[----:B------:R-:W-:Y:S02]  /*12c0*/  UIADD3 UR5, UPT, UPT, UR5, UR8, URZ ;  /* 0x0000000805057290 */ /* 0x000fe4000fffe0ff */
[----:B------:R-:W-:-:S04]  /*12d0*/  USHF.L.U32 UR4, UR6, UR4, URZ ;  /* 0x0000000406047299 */ /* 0x000fc800080006ff */
[----:B------:R-:W-:Y:S02]  /*12e0*/  MOV R3, UR5 ;  /* 0x0000000500037c02 */ /* 0x000fe40008000f00 */
[----:B------:R-:W-:Y:S02]  /*12f0*/  IMAD.U32 R2, RZ, RZ, UR4 ;  /* 0x00000004ff027e24 */ /* 0x000fe4000f8e00ff */
.L_x_17:
[----:B------:R-:W-:Y:S05]  /*1300*/  BRA.U !UP2, `(.L_x_18) ;  /* 0x000000010ad07547 */ /* 0x000fea000b800000 */
[----:B------:R-:W1:Y:S01]  /*1310*/  LDCU.128 UR20, c[0x0][0xb10] ;  /* 0x00016200ff1477ac */ /* 0x000e620008000c00 */
[----:B------:R-:W2:Y:S01]  /*1320*/  LDCU UR12, c[0x0][0x370] ;  /* 0x00006e00ff0c77ac */ /* 0x000ea20008000800 */
[----:B------:R-:W3:Y:S01]  /*1330*/  LDCU UR5, c[0x0][0x374] ;  /* 0x00006e80ff0577ac */ /* 0x000ee20008000800 */
[----:B------:R-:W4:Y:S01]  /*1340*/  LDCU UR25, c[0x0][0xb0c] ;  /* 0x00016180ff1977ac */ /* 0x000f220008000800 */
[----:B------:R-:W4:Y:S01]  /*1350*/  LDCU UR4, c[0x0][0xb20] ;  /* 0x00016400ff0477ac */ /* 0x000f220008000800 */
[----:B------:R-:W4:Y:S01]  /*1360*/  LDCU.64 UR16, c[0x0][0xb28] ;  /* 0x00016500ff1077ac */ /* 0x000f220008000a00 */
[----:B-1----:R-:W-:Y:S02]  /*1370*/  UISETP.NE.AND UP0, UPT, UR22, 0x1, UPT ;  /* 0x000000011600788c */ /* 0x002fe4000bf05270 */
[----:B---3--:R-:W-:Y:S02]  /*1380*/  UIMAD.WIDE.U32 UR6, UR5, UR23, URZ ;  /* 0x00000017050672a5 */ /* 0x008fe4000f8e00ff */
[----:B--2---:R-:W-:-:S02]  /*1390*/  UIMAD.WIDE.U32 UR8, UR12, UR20, URZ ;  /* 0x000000140c0872a5 */ /* 0x004fc4000f8e00ff */
[----:B----4-:R-:W-:Y:S02]  /*13a0*/  UISETP.NE.AND UP1, UPT, UR25, 0x1, UPT ;  /* 0x000000011900788c */ /* 0x010fe4000bf25270 */
[----:B------:R-:W-:Y:S01]  /*13b0*/  UISETP.NE.AND UP2, UPT, UR18, 0x1, UPT ;  /* 0x000000011200788c */ /* 0x000fe2000bf45270 */
[----:B------:R-:W-:Y:S02]  /*13c0*/  UMOV UR6, UR7 ;  /* 0x0000000700067c82 */ /* 0x000fe40008000000 */
[----:B------:R-:W-:Y:S01]  /*13d0*/  UMOV UR8, UR9 ;  /* 0x0000000900087c82 */ /* 0x000fe20008000000 */
[----:B------:R-:W-:Y:S02]  /*13e0*/  @UP0 USHF.R.U32.HI UR5, URZ, UR4, UR6 ;  /* 0x00000004ff050299 */ /* 0x000fe40008011606 */
[----:B------:R-:W-:Y:S02]  /*13f0*/  UIMAD.WIDE.U32 UR14, UR32, UR23, URZ ;  /* 0x00000017200e72a5 */ /* 0x000fe4000f8e00ff */
[----:B------:R-:W-:-:S02]  /*1400*/  UIMAD.WIDE.U32 UR6, UR5, UR16, URZ ;  /* 0x00000010050672a5 */ /* 0x000fc4000f8e00ff */
[----:B------:R-:W-:Y:S02]  /*1410*/  @UP1 USHF.R.U32.HI UR12, URZ, UR21, UR8 ;  /* 0x00000015ff0c1299 */ /* 0x000fe40008011608 */
[----:B------:R-:W-:Y:S02]  /*1420*/  UIMAD.WIDE.U32 UR10, UR19, UR20, URZ ;  /* 0x00000014130a72a5 */ /* 0x000fe4000f8e00ff */
[----:B------:R-:W-:Y:S01]  /*1430*/  UIMAD.WIDE.U32 UR8, UR12, UR16, URZ ;  /* 0x000000100c0872a5 */ /* 0x000fe2000f8e00ff */
[----:B------:R-:W-:Y:S01]  /*1440*/  UMOV UR14, UR15 ;  /* 0x0000000f000e7c82 */ /* 0x000fe20008000000 */
[----:B------:R-:W-:Y:S01]  /*1450*/  UMOV UR6, UR7 ;  /* 0x0000000700067c82 */ /* 0x000fe20008000000 */
[----:B------:R-:W-:Y:S02]  /*1460*/  USHF.R.U32.HI UR14, URZ, UR4, UR14 ;  /* 0x00000004ff0e7299 */ /* 0x000fe4000801160e */
[----:B------:R-:W-:Y:S01]  /*1470*/  @UP2 USHF.R.U32.HI UR5, URZ, UR17, UR6 ;  /* 0x00000011ff052299 */ /* 0x000fe20008011606 */
[----:B------:R-:W-:-:S02]  /*1480*/  UMOV UR10, UR11 ;  /* 0x0000000b000a7c82 */ /* 0x000fc40008000000 */
[----:B------:R-:W-:Y:S01]  /*1490*/  UMOV UR6, UR9 ;  /* 0x0000000900067c82 */ /* 0x000fe20008000000 */
[----:B------:R-:W-:Y:S02]  /*14a0*/  USHF.R.U32.HI UR10, URZ, UR21, UR10 ;  /* 0x00000015ff0a7299 */ /* 0x000fe4000801160a */
[----:B------:R-:W-:Y:S02]  /*14b0*/  @UP2 USHF.R.U32.HI UR12, URZ, UR17, UR6 ;  /* 0x00000011ff0c2299 */ /* 0x000fe40008011606 */
[----:B------:R-:W-:Y:S02]  /*14c0*/  USEL UR4, UR32, UR14, !UP0 ;  /* 0x0000000e20047287 */ /* 0x000fe4000c000000 */
[----:B------:R-:W-:Y:S02]  /*14d0*/  UIMAD UR6, UR5, UR18, URZ ;  /* 0x00000012050672a4 */ /* 0x000fe4000f8e02ff */
[----:B------:R-:W-:Y:S02]  /*14e0*/  USEL UR5, UR19, UR10, !UP1 ;  /* 0x0000000a13057287 */ /* 0x000fe4000c800000 */
[----:B------:R-:W-:-:S02]  /*14f0*/  UIMAD UR8, UR12, UR18, URZ ;  /* 0x000000120c0872a4 */ /* 0x000fc4000f8e02ff */
[----:B------:R-:W-:Y:S02]  /*1500*/  UISETP.GE.AND UP0, UPT, UR4, UR6, UPT ;  /* 0x000000060400728c */ /* 0x000fe4000bf06270 */
[----:B------:R-:W-:Y:S02]  /*1510*/  UIMAD.WIDE.U32 UR6, UR4, UR16, URZ ;  /* 0x00000010040672a5 */ /* 0x000fe4000f8e00ff */
[----:B------:R-:W-:Y:S02]  /*1520*/  UISETP.GE.OR UP0, UPT, UR5, UR8, UP0 ;  /* 0x000000080500728c */ /* 0x000fe40008706670 */
[----:B------:R-:W-:Y:S02]  /*1530*/  UIMAD.WIDE.U32 UR8, UR5, UR16, URZ ;  /* 0x00000010050872a5 */ /* 0x000fe4000f8e00ff */
[----:B------:R-:W-:Y:S02]  /*1540*/  USHF.R.U32.HI UR7, URZ, UR17, UR7 ;  /* 0x00000011ff077299 */ /* 0x000fe40008011607 */
[----:B------:R-:W-:-:S02]  /*1550*/  UIADD3 UR10, UPT, UPT, -UR4, URZ, URZ ;  /* 0x000000ff040a7290 */ /* 0x000fc4000fffe1ff */
[----:B------:R-:W-:Y:S02]  /*1560*/  USEL UR7, UR4, UR7, !UP2 ;  /* 0x0000000704077287 */ /* 0x000fe4000d000000 */
[----:B------:R-:W-:Y:S01]  /*1570*/  UIADD3 UR20, UPT, UPT, -UR5, URZ, URZ ;  /* 0x000000ff05147290 */ /* 0x000fe2000fffe1ff */
[----:B------:R-:W-:Y:S01]  /*1580*/  @!UP0 UMOV UR6, UR9 ;  /* 0x0000000900068c82 */ /* 0x000fe20008000000 */
[----:B------:R-:W-:Y:S02]  /*1590*/  UIADD3 UR8, UPT, UPT, -UR7, URZ, URZ ;  /* 0x000000ff07087290 */ /* 0x000fe4000fffe1ff */
[----:B------:R-:W-:Y:S02]  /*15a0*/  @!UP0 USHF.R.U32.HI UR6, URZ, UR17, UR6 ;  /* 0x00000011ff068299 */ /* 0x000fe40008011606 */
[----:B------:R-:W-:Y:S02]  /*15b0*/  UIMAD UR8, UR18, UR8, UR4 ;  /* 0x00000008120872a4 */ /* 0x000fe4000f8e0204 */
[----:B------:R-:W-:-:S02]  /*15c0*/  @!UP0 USEL UR6, UR5, UR6, !UP2 ;  /* 0x0000000605068287 */ /* 0x000fc4000d000000 */
[----:B------:R-:W-:Y:S02]  /*15d0*/  UIMAD UR32, UR22, UR10, UR32 ;  /* 0x0000000a162072a4 */ /* 0x000fe4000f8e0220 */
[----:B------:R-:W-:Y:S02]  /*15e0*/  @!UP0 UIADD3 UR7, UPT, UPT, UR7, -UR6, URZ ;  /* 0x8000000607078290 */ /* 0x000fe4000fffe0ff */
[----:B------:R-:W-:Y:S02]  /*15f0*/  @!UP0 UIMAD UR6, UR8, UR12, UR6 ;  /* 0x0000000c080682a4 */ /* 0x000fe4000f8e0206 */
[----:B------:R-:W-:Y:S02]  /*1600*/  @!UP0 UIMAD UR4, UR7, UR18, UR5 ;  /* 0x00000012070482a4 */ /* 0x000fe4000f8e0205 */
[----:B------:R-:W-:Y:S02]  /*1610*/  UIMAD UR20, UR25, UR20, UR19 ;  /* 0x00000014191472a4 */ /* 0x000fe4000f8e0213 */
[----:B------:R-:W-:Y:S01]  /*1620*/  UIMAD UR32, UR4, UR22, UR32 ;  /* 0x00000016042072a4 */ /* 0x000fe2000f8e0220 */
[----:B------:R-:W-:-:S02]  /*1630*/  @!UP0 UMOV UR5, UR6 ;  /* 0x0000000600058c82 */ /* 0x000fc40008000000 */
[----:B------:R-:W-:-:S12]  /*1640*/  UIMAD UR20, UR5, UR25, UR20 ;  /* 0x00000019051472a4 */ /* 0x000fd8000f8e0214 */
.L_x_18:
[----:B------:R-:W-:Y:S02]  /*1650*/  UISETP.NE.AND UP1, UPT, UR26, 0x1, UPT ;  /* 0x000000011a00788c */ /* 0x000fe4000bf25270 */
[----:B------:R-:W-:Y:S02]  /*1660*/  UISETP.NE.AND UP0, UPT, UR13, 0x2, UPT ;  /* 0x000000020d00788c */ /* 0x000fe4000bf05270 */
[----:B------:R-:W-:Y:S02]  /*1670*/  ULOP3.LUT UR28, UR28, 0x1000, URZ, 0xc0, !UPT ;  /* 0x000010001c1c7892 */ /* 0x000fe4000f8ec0ff */
[----:B------:R-:W-:-:S03]  /*1680*/  USHF.L.U32 UR24, UR27, UR24, URZ ;  /* 0x000000181b187299 */ /* 0x000fc600080006ff */
[----:B------:R-:W-:Y:S09]  /*1690*/  BRA.U UP1, `(.L_x_19) ;  /* 0x0000000101447547 */ /* 0x000ff2000b800000 */
[----:B------:R-:W1:Y:S01]  /*16a0*/  LDCU.128 UR8, c[0x0][0xb10] ;  /* 0x00016200ff0877ac */ /* 0x000e620008000c00 */
[----:B------:R-:W2:Y:S01]  /*16b0*/  LDCU UR12, c[0x0][0xb0c] ;  /* 0x00016180ff0c77ac */ /* 0x000ea20008000800 */
[----:B------:R-:W3:Y:S01]  /*16c0*/  LDCU UR14, c[0x0][0xb20] ;  /* 0x00016400ff0e77ac */ /* 0x000ee20008000800 */
[----:B-1----:R-:W-:Y:S02]  /*16d0*/  UIMAD.WIDE.U32 UR6, UR20, UR8, URZ ;  /* 0x00000008140672a5 */ /* 0x002fe4000f8e00ff */
[----:B------:R-:W-:Y:S02]  /*16e0*/  UIMAD.WIDE.U32 UR4, UR32, UR11, URZ ;  /* 0x0000000b200472a5 */ /* 0x000fe4000f8e00ff */
[----:B--2---:R-:W-:Y:S02]  /*16f0*/  UISETP.NE.AND UP2, UPT, UR12, 0x1, UPT ;  /* 0x000000010c00788c */ /* 0x004fe4000bf45270 */
[----:B------:R-:W-:Y:S01]  /*1700*/  UISETP.NE.AND UP1, UPT, UR10, 0x1, UPT ;  /* 0x000000010a00788c */ /* 0x000fe2000bf25270 */
[----:B------:R-:W-:-:S02]  /*1710*/  UMOV UR6, UR7 ;  /* 0x0000000700067c82 */ /* 0x000fc40008000000 */
[----:B------:R-:W-:Y:S01]  /*1720*/  UMOV UR4, UR5 ;  /* 0x0000000500047c82 */ /* 0x000fe20008000000 */
[----:B------:R-:W-:Y:S02]  /*1730*/  USHF.R.U32.HI UR6, URZ, UR9, UR6 ;  /* 0x00000009ff067299 */ /* 0x000fe40008011606 */
[----:B---3--:R-:W-:Y:S02]  /*1740*/  USHF.R.U32.HI UR4, URZ, UR14, UR4 ;  /* 0x0000000eff047299 */ /* 0x008fe40008011604 */
[----:B------:R-:W-:Y:S02]  /*1750*/  USEL UR5, UR20, UR6, !UP2 ;  /* 0x0000000614057287 */ /* 0x000fe4000d000000 */
[----:B------:R-:W-:-:S04]  /*1760*/  USEL UR4, UR32, UR4, !UP1 ;  /* 0x0000000420047287 */ /* 0x000fc8000c800000 */
[----:B------:R-:W-:Y:S02]  /*1770*/  UIADD3 UR6, UPT, UPT, -UR4, UR5, URZ ;  /* 0x0000000504067290 */ /* 0x000fe4000fffe1ff */
[----:B------:R-:W-:Y:S02]  /*1780*/  UIADD3 UR4, UPT, UPT, UR4, -UR5, URZ ;  /* 0x8000000504047290 */ /* 0x000fe4000fffe0ff */
[----:B------:R-:W-:Y:S02]  /*1790*/  UIMAD UR32, UR6, UR10, UR32 ;  /* 0x0000000a062072a4 */ /* 0x000fe4000f8e0220 */
[----:B------:R-:W-:-:S12]  /*17a0*/  UIMAD UR20, UR4, UR12, UR20 ;  /* 0x0000000c041472a4 */ /* 0x000fd8000f8e0214 */
.L_x_19:
[----:B------:R-:W-:Y:S05]  /*17b0*/  BRA.U !UP5, `(.L_x_20) ;  /* 0x000000010d0c7547 */ /* 0x000fea000b800000 */
[----:B------:R-:W-:Y:S01]  /*17c0*/  UCGABAR_WAIT ;  /* 0x0000000000007dc7 */ /* 0x000fe20008000000 */
[----:B------:R-:W-:Y:S01]  /*17d0*/  CCTL.IVALL ;  /* 0x00000000ff00798f */ /* 0x000fe20002000000 */
[----:B------:R-:W-:Y:S05]  /*17e0*/  BRA `(.L_x_21) ;  /* 0x0000000000047947 */ /* 0x000fea0003800000 */
.L_x_20:
[----:B------:R-:W-:Y:S06]  /*17f0*/  BAR.SYNC.DEFER_BLOCKING 0x0 ;  /* 0x0000000000007b1d */ /* 0x000fec0000010000 */
.L_x_21:
[----:B------:R-:W-:Y:S05]  /*1800*/  BRA.U UP0, `(.L_x_22) ;  /* 0x00000015006c7547 */ /* 0x000fea000b800000 */
[----:B------:R-:W1:Y:S01]  /*1810*/  LDCU UR6, c[0x0][0x38c] ;  /* 0x00007180ff0677ac */ /* 0x000e620008000800 */
[----:B------:R-:W-:Y:S01]  /*1820*/  PLOP3.LUT P1, PT, PT, PT, UP3, 0x80, 0x8 ;  /* 0x000000000008781c */ /* 0x000fe20003f2f038 */
[----:B------:R-:W-:Y:S01]  /*1830*/  IMAD.MOV.U32 R12, RZ, RZ, 0x1 ;  /* 0x00000001ff0c7424 */ /* 0x000fe200078e00ff */
[----:B------:R-:W-:Y:S01]  /*1840*/  ISETP.NE.AND P2, PT, R0, RZ, P3 ;  /* 0x000000ff0000720c */ /* 0x000fe20001f45270 */
[----:B------:R-:W-:Y:S01]  /*1850*/  USHF.L.U32 UR7, UR19, 0x6, URZ ;  /* 0x0000000613077899 */ /* 0x000fe200080006ff */
[----:B------:R-:W-:Y:S01]  /*1860*/  PLOP3.LUT P1, PT, P1, PT, PT, 0x8, 0x80 ;  /* 0x000000000080781c */ /* 0x000fe20000f2e170 */
[----:B------:R-:W-:Y:S01]  /*1870*/  UMOV UR8, 0x400 ;  /* 0x0000040000087882 */ /* 0x000fe20000000000 */
[----:B------:R-:W-:Y:S01]  /*1880*/  UISETP.NE.AND UP1, UPT, UR13, URZ, UPT ;  /* 0x000000ff0d00728c */ /* 0x000fe2000bf25270 */
[----:B------:R-:W-:Y:S01]  /*1890*/  CS2R R10, SRZ ;  /* 0x00000000000a7805 */ /* 0x000fe2000001ff00 */
[----:B------:R-:W-:Y:S01]  /*18a0*/  USHF.L.U32 UR46, UR19, 0x7, URZ ;  /* 0x00000007132e7899 */ /* 0x000fe200080006ff */
[----:B------:R-:W-:Y:S01]  /*18b0*/  IMAD.MOV.U32 R9, RZ, RZ, RZ ;  /* 0x000000ffff097224 */ /* 0x000fe200078e00ff */
[----:B------:R-:W-:Y:S01]  /*18c0*/  ULEA UR13, UR58, UR8, 0x18 ;  /* 0x000000083a0d7291 */ /* 0x000fe2000f8ec0ff */
[----:B------:R-:W-:Y:S01]  /*18d0*/  IMAD.MOV.U32 R8, RZ, RZ, 0x1 ;  /* 0x00000001ff087424 */ /* 0x000fe200078e00ff */
[----:B------:R-:W2:Y:S01]  /*18e0*/  LDCU UR39, c[0x0][0x370] ;  /* 0x00006e00ff2777ac */ /* 0x000ea20008000800 */
[----:B------:R-:W3:Y:S01]  /*18f0*/  LDCU.64 UR26, c[0x0][0x348] ;  /* 0x00006900ff1a77ac */ /* 0x000ee20008000a00 */
[----:B-1----:R-:W-:-:S02]  /*1900*/  UIADD3 UR5, UPT, UPT, UR6, 0x7f, URZ ;  /* 0x0000007f06057890 */ /* 0x002fc4000fffe0ff */
[----:B------:R-:W-:Y:S02]  /*1910*/  UIADD3 UR47, UPT, UPT, UR6, 0xfe, URZ ;  /* 0x000000fe062f7890 */ /* 0x000fe4000fffe0ff */
[----:B------:R-:W-:Y:S01]  /*1920*/  USHF.R.S32.HI UR4, URZ, 0x1f, UR5 ;  /* 0x0000001fff047899 */ /* 0x000fe20008011405 */
[----:B------:R-:W1:Y:S03]  /*1930*/  LDCU UR38, c[0x0][0x374] ;  /* 0x00006e80ff2677ac */ /* 0x000e660008000800 */
[----:B------:R-:W-:Y:S02]  /*1940*/  ULEA.HI UR4, UR4, UR5, URZ, 0x7 ;  /* 0x0000000504047291 */ /* 0x000fe4000f8f38ff */
[----:B------:R-:W-:Y:S02]  /*1950*/  UIADD3 UR5, UPT, UPT, UR6, -0x1, URZ ;  /* 0xffffffff06057890 */ /* 0x000fe4000fffe0ff */
[----:B------:R-:W-:-:S02]  /*1960*/  USHF.R.S32.HI UR41, URZ, 0x7, UR4 ;  /* 0x00000007ff297899 */ /* 0x000fc40008011404 */
[----:B------:R-:W-:Y:S02]  /*1970*/  UISETP.GE.U32.AND UP2, UPT, UR5, -0xff, UPT ;  /* 0xffffff010500788c */ /* 0x000fe4000bf46070 */
[----:B------:R-:W-:Y:S02]  /*1980*/  UISETP.LT.U32.AND UP0, UPT, UR41, 0x8, UPT ;  /* 0x000000082900788c */ /* 0x000fe4000bf01070 */
[----:B------:R-:W-:Y:S02]  /*1990*/  ULOP3.LUT UR5, UR7, 0x40, URZ, 0xc0, !UPT ;  /* 0x0000004007057892 */ /* 0x000fe4000f8ec0ff */
[----:B------:R-:W-:Y:S02]  /*19a0*/  USEL UR40, UR41, 0x8, UP0 ;  /* 0x0000000829287887 */ /* 0x000fe40008000000 */
[----:B------:R-:W-:Y:S02]  /*19b0*/  ULOP3.LUT UR46, UR46, 0x80, URZ, 0xc0, !UPT ;  /* 0x000000802e2e7892 */ /* 0x000fe4000f8ec0ff */
[----:B------:R-:W-:-:S02]  /*19c0*/  UIADD3 UR4, UPT, UPT, UR40, -0x1, URZ ;  /* 0xffffffff28047890 */ /* 0x000fc4000fffe0ff */
[----:B------:R-:W-:Y:S02]  /*19d0*/  @UP2 UIADD3 UR4, UPT, UPT, UR40, URZ, URZ ;  /* 0x000000ff28042290 */ /* 0x000fe4000fffe0ff */
[----:B------:R-:W-:Y:S02]  /*19e0*/  USEL UR21, UR53, 0x2, UP1 ;  /* 0x0000000235157887 */ /* 0x000fe40008800000 */
[----:B------:R-:W-:Y:S02]  /*19f0*/  UIADD3 UR30, UPT, UPT, UR13, 0x6300, UR28 ;  /* 0x000063000d1e7890 */ /* 0x000fe4000fffe01c */
[----:B------:R-:W-:Y:S02]  /*1a00*/  ULEA.HI UR43, UR28, UR5, URZ, 0x19 ;  /* 0x000000051c2b7291 */ /* 0x000fe4000f8fc8ff */
[----:B------:R-:W-:Y:S02]  /*1a10*/  UIADD3 UR44, UPT, UPT, UR41, -UR40, URZ ;  /* 0x80000028292c7290 */ /* 0x000fe4000fffe0ff */
[----:B------:R-:W-:-:S02]  /*1a20*/  UIADD3 UR29, UPT, UPT, UR4, 0x1, URZ ;  /* 0x00000001041d7890 */ /* 0x000fc4000fffe0ff */
[----:B------:R-:W-:Y:S01]  /*1a30*/  UIADD3 UR42, UPT, UPT, -UR4, URZ, URZ ;  /* 0x000000ff042a7290 */ /* 0x000fe2000fffe1ff */
[----:B-123--:R-:W-:-:S11]  /*1a40*/  UMOV UR6, URZ ;  /* 0x000000ff00067c82 */ /* 0x00efd60008000000 */
.L_x_42:
[----:B------:R-:W-:-:S09]  /*1a50*/  UISETP.NE.AND UP0, UPT, UR58, URZ, UPT ;  /* 0x000000ff3a00728c */ /* 0x000fd2000bf05270 */
[----:B-1----:R-:W-:Y:S05]  /*1a60*/  BRA.U UP0, `(.L_x_23) ;  /* 0x0000000100287547 */ /* 0x002fea000b800000 */
[----:B------:R-:W-:Y:S02]  /*1a70*/  LEA R0, R9, UR13, 0x3 ;  /* 0x0000000d09007c11 */ /* 0x000fe4000f8e18ff */
[----:B------:R-:W-:-:S04]  /*1a80*/  SHF.L.U32 R3, R8, 0x1f, RZ ;  /* 0x0000001f08037819 */ /* 0x000fc800000006ff */
[----:B------:R-:W1:Y:S02]  /*1a90*/  SYNCS.PHASECHK.TRANS64.TRYWAIT P0, [R0+URZ+0x140], R3 ;  /* 0x00014003000075a7 */ /* 0x000e6400080011ff */
[----:B-1----:R-:W-:Y:S05]  /*1aa0*/  @!P0 BRA `(.L_x_24) ;  /* 0x0000008400bc8947 */ /* 0x002fea0003800000 */
.L_x_147:
[----:B------:R2:W-:Y:S01]  /*1ab0*/  SYNCS.ARRIVE.TRANS64.A1T0 RZ, [R0+URZ+0x130], RZ ;  /* 0x000130ff00ff79a7 */ /* 0x0005e200081000ff */
[----:B------:R-:W-:-:S05]  /*1ac0*/  VIADD R9, R9, 0x1 ;  /* 0x0000000109097836 */ /* 0x000fca0000000000 */
[----:B------:R-:W-:-:S04]  /*1ad0*/  ISETP.NE.AND P0, PT, R9, 0x2, PT ;  /* 0x000000020900780c */ /* 0x000fc80003f05270 */
[----:B-1----:R-:W-:Y:S02]  /*1ae0*/  SEL R3, RZ, 0x1, P0 ;  /* 0x00000001ff037807 */ /* 0x002fe40000000000 */
[----:B------:R-:W-:Y:S02]  /*1af0*/  SEL R9, R9, RZ, P0 ;  /* 0x000000ff09097207 */ /* 0x000fe40000000000 */
[----:B------:R-:W-:-:S07]  /*1b00*/  LOP3.LUT R8, R8, R3, RZ, 0x3c, !PT ;  /* 0x0000000308087212 */ /* 0x000fce00078e3cff */
.L_x_23:
[----:B------:R-:W-:Y:S01]  /*1b10*/  ULEA UR4, UR6, UR13, 0x3 ;  /* 0x0000000d06047291 */ /* 0x000fe2000f8e18ff */
[----:B--2---:R-:W-:Y:S01]  /*1b20*/  SHF.L.U32 R0, R12, 0x1f, RZ ;  /* 0x0000001f0c007819 */ /* 0x004fe200000006ff */
[----:B------:R-:W-:Y:S02]  /*1b30*/  UISETP.GE.U32.AND UP0, UPT, UR47, 0xff, UPT ;  /* 0x000000ff2f00788c */ /* 0x000fe4000bf06070 */
[----:B------:R-:W-:Y:S01]  /*1b40*/  ULEA UR11, UR32, UR46, 0x8 ;  /* 0x0000002e200b7291 */ /* 0x000fe2000f8e40ff */
[----:B------:R-:W-:-:S04]  /*1b50*/  UMOV UR7, URZ ;  /* 0x000000ff00077c82 */ /* 0x000fc80008000000 */
[----:B------:R1:W2:Y:S01]  /*1b60*/  SYNCS.PHASECHK.TRANS64.TRYWAIT P0, [UR4+0x40], R0 ;  /* 0x00004000ff0075a7 */ /* 0x0002a20008001104 */
[----:B------:R-:W-:-:S04]  /*1b70*/  ULEA.HI UR4, UR20, UR20, URZ, 0x1 ;  /* 0x0000001414047291 */ /* 0x000fc8000f8f08ff */
[----:B------:R-:W-:-:S04]  /*1b80*/  USHF.L.U32 UR4, UR4, 0x6, URZ ;  /* 0x0000000604047899 */ /* 0x000fc800080006ff */
[----:B------:R-:W-:-:S04]  /*1b90*/  ULOP3.LUT UR35, UR4, 0xffffff80, URZ, 0xc0, !UPT ;  /* 0xffffff8004237892 */ /* 0x000fc8000f8ec0ff */
[----:B------:R-:W-:Y:S01]  /*1ba0*/  UIADD3 UR35, UPT, UPT, UR43, UR35, URZ ;  /* 0x000000232b237290 */ /* 0x000fe2000fffe0ff */
[----:B------:R-:W-:Y:S11]  /*1bb0*/  BRA.U !UP0, `(.L_x_25) ;  /* 0x0000000108c47547 */ /* 0x000ff6000b800000 */
[----:B------:R-:W-:Y:S01]  /*1bc0*/  UMOV UR16, UR42 ;  /* 0x0000002a00107c82 */ /* 0x000fe20008000000 */
[----:B------:R-:W-:Y:S01]  /*1bd0*/  UMOV UR4, UR6 ;  /* 0x0000000600047c82 */ /* 0x000fe20008000000 */
[----:B------:R-:W-:-:S05]  /*1be0*/  UMOV UR34, URZ ;  /* 0x000000ff00227c82 */ /* 0x000fca0008000000 */
.L_x_31:
[----:B------:R-:W-:Y:S01]  /*1bf0*/  ULEA UR33, UR4, UR13, 0x3 ;  /* 0x0000000d04217291 */ /* 0x000fe2000f8e18ff */
[----:B------:R-:W-:Y:S01]  /*1c00*/  @P3 MOV R2, 0xc000 ;  /* 0x0000c00000023802 */ /* 0x000fe20000000f00 */
[----:B--234-:R-:W-:Y:S10]  /*1c10*/  @P0 BRA `(.L_x_26) ;  /* 0x00000000000c0947 */ /* 0x01cff40003800000 */
[----:B------:R-:W-:-:S04]  /*1c20*/  SHF.L.U32 R3, R12, 0x1f, RZ ;  /* 0x0000001f0c037819 */ /* 0x000fc800000006ff */
[----:B------:R-:W2:Y:S02]  /*1c30*/  SYNCS.PHASECHK.TRANS64.TRYWAIT P0, [UR33+0x40], R3 ;  /* 0x00004003ff0075a7 */ /* 0x000ea40008001121 */
[----:B--2---:R-:W-:Y:S05]  /*1c40*/  @!P0 BRA `(.L_x_27) ;  /* 0x0000008400688947 */ /* 0x004fea0003800000 */
.L_x_26:
[----:B------:R2:W-:Y:S01]  /*1c50*/  @P3 SYNCS.ARRIVE.TRANS64 RZ, [UR33], R2 ;  /* 0x00000002ffff39a7 */ /* 0x0005e20008000021 */
[----:B------:R-:W-:Y:S02]  /*1c60*/  ULOP3.LUT UR5, UR21, 0x2, URZ, 0xfc, !UPT ;  /* 0x0000000215057892 */ /* 0x000fe4000f8efcff */
[----:B------:R-:W-:Y:S02]  /*1c70*/  UIADD3 UR16, UPT, UPT, UR16, 0x1, URZ ;  /* 0x0000000110107890 */ /* 0x000fe4000fffe0ff */
[----:B------:R-:W-:Y:S02]  /*1c80*/  UISETP.NE.AND UP0, UPT, UR5, 0x2, UPT ;  /* 0x000000020500788c */ /* 0x000fe4000bf05270 */
[----:B------:R-:W-:-:S07]  /*1c90*/  UISETP.NE.AND UP2, UPT, UR16, 0x1, UPT ;  /* 0x000000011000788c */ /* 0x000fce000bf45270 */
[----:B------:R-:W-:Y:S05]  /*1ca0*/  BRA.U UP0, `(.L_x_28) ;  /* 0x0000000100047547 */ /* 0x000fea000b800000 */
[----:B------:R-:W-:Y:S05]  /*1cb0*/  BPT.TRAP 0x1 ;  /* 0x000000040000795c */ /* 0x000fea0000300000 */
.L_x_28:
[----:B------:R-:W-:Y:S04]  /*1cc0*/  BSSY.RECONVERGENT B0, `(.L_x_29) ;  /* 0x0000003000007945 */ /* 0x000fe80003800200 */
[----:B------:R-:W-:Y:S05]  /*1cd0*/  @!P2 BRA `(.L_x_30) ;  /* 0x000000000004a947 */ /* 0x000fea0003800000 */
[----:B------:R-:W-:Y:S05]  /*1ce0*/  BPT.TRAP 0x1 ;  /* 0x000000040000795c */ /* 0x000fea0000300000 */
.L_x_30:
[----:B------:R-:W-:Y:S05]  /*1cf0*/  BSYNC.RECONVERGENT B0 ;  /* 0x0000000000007941 */ /* 0x000fea0003800200 */
.L_x_29:
[----:B------:R-:W-:Y:S02]  /*1d00*/  UIADD3 UR5, UPT, UPT, UR4, 0x1, URZ ;  /* 0x0000000104057890 */ /* 0x000fe4000fffe0ff */
[----:B------:R-:W-:Y:S02]  /*1d10*/  ULEA UR32, UR4, UR28, 0xd ;  /* 0x0000001c04207291 */ /* 0x000fe4000f8e68ff */
[----:B------:R-:W-:Y:S02]  /*1d20*/  UISETP.NE.AND UP0, UPT, UR5, 0x8, UPT ;  /* 0x000000080500788c */ /* 0x000fe4000bf05270 */
[----:B------:R-:W-:Y:S02]  /*1d30*/  UIADD3 UR14, UP1, UPT, UR26, 0x80, URZ ;  /* 0x000000801a0e7890 */ /* 0x000fe4000ff3e0ff */
[----:B------:R-:W-:Y:S02]  /*1d40*/  USEL UR7, URZ, 0x1, UP0 ;  /* 0x00000001ff077887 */ /* 0x000fe40008000000 */
[----:B------:R-:W-:-:S02]  /*1d50*/  USEL UR6, UR5, URZ, UP0 ;  /* 0x000000ff05067287 */ /* 0x000fc40008000000 */
[----:B------:R-:W-:Y:S02]  /*1d60*/  ULEA UR8, UR4, UR13, 0xe ;  /* 0x0000000d04087291 */ /* 0x000fe4000f8e70ff */
[----:B------:R-:W-:Y:S01]  /*1d70*/  ULEA UR5, UR6, UR13, 0x3 ;  /* 0x0000000d06057291 */ /* 0x000fe2000f8e18ff */
[----:B------:R-:W-:Y:S01]  /*1d80*/  LOP3.LUT R12, R12, UR7, RZ, 0x3c, !PT ;  /* 0x000000070c0c7c12 */ /* 0x000fe2000f8e3cff */
[----:B------:R-:W-:Y:S02]  /*1d90*/  UIADD3 UR4, UP0, UPT, UR26, 0x180, URZ ;  /* 0x000001801a047890 */ /* 0x000fe4000ff1e0ff */
[----:B------:R-:W-:Y:S01]  /*1da0*/  ULOP3.LUT UR33, UR33, 0xfefffff8, URZ, 0xc0, !UPT ;  /* 0xfefffff821217892 */ /* 0x000fe2000f8ec0ff */
[----:B-1----:R-:W-:Y:S01]  /*1db0*/  SHF.L.U32 R0, R12, 0x1f, RZ ;  /* 0x0000001f0c007819 */ /* 0x002fe200000006ff */
[----:B------:R-:W-:Y:S02]  /*1dc0*/  UIADD3.X UR15, UPT, UPT, URZ, UR27, URZ, UP1, !UPT ;  /* 0x0000001bff0f7290 */ /* 0x000fe40008ffe4ff */
[----:B------:R-:W-:Y:S01]  /*1dd0*/  UIADD3 UR32, UPT, UPT, UR13, 0x6300, UR32 ;  /* 0x000063000d207890 */ /* 0x000fe2000fffe020 */
[----:B------:R3:W4:Y:S01]  /*1de0*/  SYNCS.PHASECHK.TRANS64.TRYWAIT P0, [UR5+0x40], R0 ;  /* 0x00004000ff0075a7 */ /* 0x0007220008001105 */
[----:B------:R-:W-:-:S02]  /*1df0*/  UPRMT UR7, URZ, 0x5410, UR24 ;  /* 0x00005410ff077896 */ /* 0x000fc40008000018 */
[----:B------:R-:W-:Y:S02]  /*1e00*/  UIADD3 UR8, UPT, UPT, UR8, 0x16300, URZ ;  /* 0x0001630008087890 */ /* 0x000fe4000fffe0ff */
[----:B------:R-:W-:Y:S01]  /*1e10*/  UIADD3.X UR5, UPT, UPT, URZ, UR27, URZ, UP0, !UPT ;  /* 0x0000001bff057290 */ /* 0x000fe200087fe4ff */
[----:B------:R-:W-:Y:S01]  /*1e20*/  UMOV UR18, 0x0 ;  /* 0x0000000000127882 */ /* 0x000fe20000000000 */
[----:B------:R-:W-:Y:S01]  /*1e30*/  UMOV UR19, 0x10000000 ;  /* 0x1000000000137882 */ /* 0x000fe20000000000 */
[----:B------:R-:W-:Y:S01]  /*1e40*/  UMOV UR10, UR34 ;  /* 0x00000022000a7c82 */ /* 0x000fe20008000000 */
[----:B------:R-:W-:Y:S01]  /*1e50*/  UMOV UR12, UR36 ;  /* 0x00000024000c7c82 */ /* 0x000fe20008000000 */
[----:B------:R-:W-:Y:S01]  /*1e60*/  UMOV UR9, UR33 ;  /* 0x0000002100097c82 */ /* 0x000fe20008000000 */
[----:B------:R1:W-:Y:S03]  /*1e70*/  UTMALDG.3D.MULTICAST.2CTA [UR32], [UR14], UR7, desc[UR18] ;  /* 0x000012200e0073b4 */ /* 0x0003e60008211807 */
[----:B------:R2:W-:Y:S01]  /*1e80*/  UTMALDG.3D.2CTA [UR8], [UR4], desc[UR18] ;  /* 0x00001208040075b4 */ /* 0x0005e20008211000 */
[----:B-1----:R-:W-:Y:S01]  /*1e90*/  UIADD3 UR34, UPT, UPT, UR34, 0x80, URZ ;  /* 0x0000008022227890 */ /* 0x002fe2000fffe0ff */
[----:B------:R-:W-:Y:S01]  /*1ea0*/  UMOV UR7, UR29 ;  /* 0x0000001d00077c82 */ /* 0x000fe20008000000 */
[----:B--2---:R-:W-:Y:S01]  /*1eb0*/  UMOV UR4, UR6 ;  /* 0x0000000600047c82 */ /* 0x004fe20008000000 */
[----:B------:R-:W-:Y:S09]  /*1ec0*/  BRA.U UP2, `(.L_x_31) ;  /* 0xfffffffd02487547 */ /* 0x000ff2000b83ffff */
.L_x_25:
[----:B------:R-:W-:Y:S01]  /*1ed0*/  ULEA UR4, UR6, UR13, 0x3 ;  /* 0x0000000d06047291 */ /* 0x000fe2000f8e18ff */
[----:B-1-3--:R-:W-:Y:S01]  /*1ee0*/  SHF.L.U32 R0, R12, 0x1f, RZ ;  /* 0x0000001f0c007819 */ /* 0x00afe200000006ff */
[----:B------:R-:W-:Y:S01]  /*1ef0*/  @!P1 SYNCS.ARRIVE.TRANS64.A1T0 RZ, [UR13+0xc8], RZ ;  /* 0x0000c8ffffff99a7 */ /* 0x000fe2000810000d */
[----:B------:R-:W-:-:S06]  /*1f00*/  UISETP.GT.AND UP0, UPT, UR41, UR40, UPT ;  /* 0x000000282900728c */ /* 0x000fcc000bf04270 */
[----:B--2-4-:R1:W2:Y:S03]  /*1f10*/  SYNCS.PHASECHK.TRANS64.TRYWAIT P0, [UR4+0x40], R0 ;  /* 0x00004000ff0075a7 */ /* 0x0142a60008001104 */
[----:B------:R-:W-:Y:S05]  /*1f20*/  BRA.U !UP0, `(.L_x_32) ;  /* 0x0000000108c07547 */ /* 0x000fea000b800000 */
[----:B------:R-:W-:Y:S01]  /*1f30*/  UIADD3 UR25, UPT, UPT, UR44, UR7, URZ ;  /* 0x000000072c197290 */ /* 0x000fe2000fffe0ff */
[----:B------:R-:W-:-:S11]  /*1f40*/  UMOV UR4, UR6 ;  /* 0x0000000600047c82 */ /* 0x000fd60008000000 */
.L_x_38:
[----:B------:R-:W-:Y:S01]  /*1f50*/  ULEA UR17, UR4, UR13, 0x3 ;  /* 0x0000000d04117291 */ /* 0x000fe2000f8e18ff */
[----:B--2---:R-:W-:Y:S01]  /*1f60*/  @P3 MOV R2, 0xc000 ;  /* 0x0000c00000023802 */ /* 0x004fe20000000f00 */
[----:B--2-4-:R-:W-:Y:S10]  /*1f70*/  @P0 BRA `(.L_x_33) ;  /* 0x00000000000c0947 */ /* 0x014ff40003800000 */
[----:B------:R-:W-:-:S04]  /*1f80*/  SHF.L.U32 R3, R12, 0x1f, RZ ;  /* 0x0000001f0c037819 */ /* 0x000fc800000006ff */
[----:B------:R-:W2:Y:S02]  /*1f90*/  SYNCS.PHASECHK.TRANS64.TRYWAIT P0, [UR17+0x40], R3 ;  /* 0x00004003ff0075a7 */ /* 0x000ea40008001111 */
[----:B--2---:R-:W-:Y:S05]  /*1fa0*/  @!P0 BRA `(.L_x_34) ;  /* 0x0000008000a88947 */ /* 0x004fea0003800000 */
.L_x_33:
[----:B------:R2:W-:Y:S01]  /*1fb0*/  @P3 SYNCS.ARRIVE.TRANS64 RZ, [UR17], R2 ;  /* 0x00000002ffff39a7 */ /* 0x0005e20008000011 */
[----:B------:R-:W-:-:S04]  /*1fc0*/  ULOP3.LUT UR5, UR21, 0x2, URZ, 0xfc, !UPT ;  /* 0x0000000215057892 */ /* 0x000fc8000f8efcff */
[----:B------:R-:W-:-:S09]  /*1fd0*/  UISETP.NE.AND UP0, UPT, UR5, 0x2, UPT ;  /* 0x000000020500788c */ /* 0x000fd2000bf05270 */
[----:B------:R-:W-:Y:S05]  /*1fe0*/  BRA.U UP0, `(.L_x_35) ;  /* 0x0000000100047547 */ /* 0x000fea000b800000 */
[----:B------:R-:W-:Y:S05]  /*1ff0*/  BPT.TRAP 0x1 ;  /* 0x000000040000795c */ /* 0x000fea0000300000 */
.L_x_35:
[----:B------:R-:W-:Y:S04]  /*2000*/  BSSY.RECONVERGENT B0, `(.L_x_36) ;  /* 0x0000003000007945 */ /* 0x000fe80003800200 */
[----:B------:R-:W-:Y:S05]  /*2010*/  @!P2 BRA `(.L_x_37) ;  /* 0x000000000004a947 */ /* 0x000fea0003800000 */
[----:B------:R-:W-:Y:S05]  /*2020*/  BPT.TRAP 0x1 ;  /* 0x000000040000795c */ /* 0x000fea0000300000 */
.L_x_37:
[----:B------:R-:W-:Y:S05]  /*2030*/  BSYNC.RECONVERGENT B0 ;  /* 0x0000000000007941 */ /* 0x000fea0003800200 */
.L_x_36:
[----:B------:R-:W-:Y:S02]  /*2040*/  UIADD3 UR5, UPT, UPT, UR4, 0x1, URZ ;  /* 0x0000000104057890 */ /* 0x000fe4000fffe0ff */
[----:B------:R-:W-:Y:S02]  /*2050*/  UIADD3 UR14, UP1, UPT, UR26, 0x80, URZ ;  /* 0x000000801a0e7890 */ /* 0x000fe4000ff3e0ff */
[----:B------:R-:W-:Y:S02]  /*2060*/  UISETP.NE.AND UP0, UPT, UR5, 0x8, UPT ;  /* 0x000000080500788c */ /* 0x000fe4000bf05270 */
[----:B------:R-:W-:Y:S02]  /*2070*/  ULEA UR16, UR4, UR30, 0xd ;  /* 0x0000001e04107291 */ /* 0x000fe4000f8e68ff */
[----:B------:R-:W-:Y:S02]  /*2080*/  USEL UR8, URZ, 0x1, UP0 ;  /* 0x00000001ff087887 */ /* 0x000fe40008000000 */
[----:B------:R-:W-:-:S02]  /*2090*/  USEL UR6, UR5, URZ, UP0 ;  /* 0x000000ff05067287 */ /* 0x000fc40008000000 */
[----:B------:R-:W-:Y:S02]  /*20a0*/  UIADD3 UR22, UP0, UPT, UR26, 0x180, URZ ;  /* 0x000001801a167890 */ /* 0x000fe4000ff1e0ff */
[----:B------:R-:W-:Y:S01]  /*20b0*/  LOP3.LUT R12, R12, UR8, RZ, 0x3c, !PT ;  /* 0x000000080c0c7c12 */ /* 0x000fe2000f8e3cff */
[----:B------:R-:W-:Y:S02]  /*20c0*/  ULEA UR8, UR4, UR13, 0xe ;  /* 0x0000000d04087291 */ /* 0x000fe4000f8e70ff */
[----:B------:R-:W-:Y:S01]  /*20d0*/  ULEA UR5, UR6, UR13, 0x3 ;  /* 0x0000000d06057291 */ /* 0x000fe2000f8e18ff */
[----:B-1----:R-:W-:Y:S01]  /*20e0*/  SHF.L.U32 R0, R12, 0x1f, RZ ;  /* 0x0000001f0c007819 */ /* 0x002fe200000006ff */
[----:B------:R-:W-:Y:S02]  /*20f0*/  USHF.L.U32 UR18, UR7, 0x7, URZ ;  /* 0x0000000707127899 */ /* 0x000fe400080006ff */
[----:B------:R-:W-:Y:S02]  /*2100*/  ULOP3.LUT UR17, UR17, 0xfefffff8, URZ, 0xc0, !UPT ;  /* 0xfefffff811117892 */ /* 0x000fe4000f8ec0ff */
[----:B------:R-:W-:-:S02]  /*2110*/  UIADD3.X UR15, UPT, UPT, URZ, UR27, URZ, UP1, !UPT ;  /* 0x0000001bff0f7290 */ /* 0x000fc40008ffe4ff */
[----:B------:R-:W-:Y:S01]  /*2120*/  UPRMT UR4, URZ, 0x5410, UR24 ;  /* 0x00005410ff047896 */ /* 0x000fe20008000018 */
[----:B------:R3:W4:Y:S01]  /*2130*/  SYNCS.PHASECHK.TRANS64.TRYWAIT P0, [UR5+0x40], R0 ;  /* 0x00004000ff0075a7 */ /* 0x0007220008001105 */
[----:B------:R-:W-:Y:S02]  /*2140*/  UIADD3 UR8, UPT, UPT, UR8, 0x16300, URZ ;  /* 0x0001630008087890 */ /* 0x000fe4000fffe0ff */
[----:B------:R-:W-:Y:S01]  /*2150*/  UIADD3.X UR23, UPT, UPT, URZ, UR27, URZ, UP0, !UPT ;  /* 0x0000001bff177290 */ /* 0x000fe200087fe4ff */
[----:B------:R-:W-:Y:S01]  /*2160*/  UMOV UR32, 0x0 ;  /* 0x0000000000207882 */ /* 0x000fe20000000000 */
[----:B------:R-:W-:Y:S01]  /*2170*/  UMOV UR33, 0x10000000 ;  /* 0x1000000000217882 */ /* 0x000fe20000000000 */
[----:B------:R-:W-:Y:S01]  /*2180*/  UMOV UR19, UR35 ;  /* 0x0000002300137c82 */ /* 0x000fe20008000000 */
[----:B------:R-:W-:Y:S01]  /*2190*/  UMOV UR20, UR36 ;  /* 0x0000002400147c82 */ /* 0x000fe20008000000 */
[----:B------:R-:W-:Y:S01]  /*21a0*/  UMOV UR12, UR36 ;  /* 0x00000024000c7c82 */ /* 0x000fe20008000000 */
[----:B------:R-:W-:Y:S01]  /*21b0*/  UMOV UR9, UR17 ;  /* 0x0000001100097c82 */ /* 0x000fe20008000000 */
[----:B------:R-:W-:Y:S01]  /*21c0*/  UMOV UR10, UR18 ;  /* 0x00000012000a7c82 */ /* 0x000fe20008000000 */
[----:B------:R1:W-:Y:S01]  /*21d0*/  UTMALDG.3D.MULTICAST.2CTA [UR16], [UR14], UR4, desc[UR32] ;  /* 0x000020100e0073b4 */ /* 0x0003e20008211804 */
[----:B------:R-:W-:-:S04]  /*21e0*/  UIADD3 UR7, UPT, UPT, UR7, 0x1, URZ ;  /* 0x0000000107077890 */ /* 0x000fc8000fffe0ff */
[----:B------:R-:W-:Y:S01]  /*21f0*/  UISETP.NE.AND UP0, UPT, UR7, UR25, UPT ;  /* 0x000000190700728c */ /* 0x000fe2000bf05270 */
[----:B------:R3:W-:Y:S01]  /*2200*/  UTMALDG.3D.2CTA [UR8], [UR22], desc[UR32] ;  /* 0x00002008160075b4 */ /* 0x0007e20008211000 */
[----:B-1----:R-:W-:-:S07]  /*2210*/  UMOV UR4, UR6 ;  /* 0x0000000600047c82 */ /* 0x002fce0008000000 */
[----:B---3--:R-:W-:Y:S05]  /*2220*/  BRA.U UP0, `(.L_x_38) ;  /* 0xfffffffd00487547 */ /* 0x008fea000b83ffff */
.L_x_32:
[C---:B------:R-:W-:Y:S01]  /*2230*/  LEA R3, R11.reuse, UR13, 0x3 ;  /* 0x0000000d0b037c11 */ /* 0x040fe2000f8e18ff */
[----:B------:R-:W-:Y:S01]  /*2240*/  NOP ;  /* 0x0000000000007918 */ /* 0x000fe20000000000 */
[----:B-1----:R-:W-:Y:S02]  /*2250*/  SHF.L.U32 R0, R10, 0x1f, RZ ;  /* 0x0000001f0a007819 */ /* 0x002fe400000006ff */
[----:B------:R-:W-:Y:S02]  /*2260*/  LEA R5, R11, UR13, 0x4 ;  /* 0x0000000d0b057c11 */ /* 0x000fe4000f8e20ff */
[----:B--2-4-:R-:W1:Y:S02]  /*2270*/  SYNCS.PHASECHK.TRANS64.TRYWAIT P0, [R3+URZ+0xd0], R0 ;  /* 0x0000d000030075a7 */ /* 0x014e6400080011ff */
[----:B-1----:R-:W-:Y:S05]  /*2280*/  @!P0 BRA `(.L_x_39) ;  /* 0x0000008000088947 */ /* 0x002fea0003800000 */
.L_x_150:
[----:B------:R-:W2:Y:S01]  /*2290*/  LDS.128 R4, [R5+0x160] ;  /* 0x0001600005047984 */ /* 0x000ea20000000c00 */
[----:B------:R-:W-:Y:S01]  /*22a0*/  UISETP.GE.AND UP0, UPT, UR45, 0x1, UPT ;  /* 0x000000012d00788c */ /* 0x000fe2000bf06270 */
[----:B------:R-:W-:Y:S01]  /*22b0*/  @!PT LDS RZ, [RZ] ;  /* 0x00000000fffff984 */ /* 0x000fe20000000800 */
[----:B------:R-:W-:Y:S01]  /*22c0*/  @!PT LDS RZ, [RZ] ;  /* 0x00000000fffff984 */ /* 0x000fe20000000800 */
[----:B------:R-:W-:Y:S01]  /*22d0*/  @!PT LDS RZ, [RZ] ;  /* 0x00000000fffff984 */ /* 0x000fe20000000800 */
[----:B------:R-:W-:Y:S01]  /*22e0*/  @!PT LDS RZ, [RZ] ;  /* 0x00000000fffff984 */ /* 0x000fe20000000800 */
[----:B------:R3:W-:Y:S06]  /*22f0*/  MEMBAR.ALL.CTA ;  /* 0x0000000000007992 */ /* 0x0007ec0000008000 */
[----:B---3--:R-:W3:Y:S01]  /*2300*/  FENCE.VIEW.ASYNC.S ;  /* 0x00000000000073c6 */ /* 0x008ee20000000000 */
[----:B--2---:R-:W-:-:S13]  /*2310*/  LOP3.LUT P0, RZ, R6, 0x1, RZ, 0xc0, !PT ;  /* 0x0000000106ff7812 */ /* 0x004fda000780c0ff */
[----:B---3--:R-:W-:Y:S01]  /*2320*/  VOTEU.ANY UP1, P0 ;  /* 0x0000000000ff7886 */ /* 0x008fe20000020100 */
[----:B------:R-:W-:-:S13]  /*2330*/  PLOP3.LUT P0, PT, PT, PT, UP1, 0x80, 0x8 ;  /* 0x000000000008781c */ /* 0x000fda0003f0f018 */
[----:B-1----:R-:W-:Y:S02]  /*2340*/  @P0 LOP3.LUT R0, R5, 0xffff, RZ, 0xc0, !PT ;  /* 0x0000ffff05000812 */ /* 0x002fe400078ec0ff */
[----:B------:R-:W-:Y:S02]  /*2350*/  @P0 MOV R2, R4 ;  /* 0x0000000400020202 */ /* 0x000fe40000000f00 */
[----:B------:R-:W-:Y:S01]  /*2360*/  @P0 R2UR UR5, R0 ;  /* 0x00000000000502ca */ /* 0x000fe200000e0000 */
[----:B------:R-:W-:Y:S01]  /*2370*/  VIADD R0, R3, 0xe0 ;  /* 0x000000e003007836 */ /* 0x000fe20000000000 */
[----:B------:R-:W-:Y:S02]  /*2380*/  @P0 SHF.R.U32.HI R4, RZ, 0x10, R5 ;  /* 0x00000010ff040819 */ /* 0x000fe40000011605 */
[----:B------:R-:W-:Y:S02]  /*2390*/  @P0 R2UR UR7, R2 ;  /* 0x00000000020702ca */ /* 0x000fe400000e0000 */
[----:B------:R-:W-:-:S02]  /*23a0*/  PRMT R0, RZ, 0x654, R0 ;  /* 0x00000654ff007816 */ /* 0x000fc40000000000 */
[----:B------:R-:W-:Y:S02]  /*23b0*/  @P0 R2UR UR4, R4 ;  /* 0x00000000040402ca */ /* 0x000fe400000e0000 */
[----:B------:R1:W-:Y:S03]  /*23c0*/  SYNCS.ARRIVE.TRANS64.RED.A1T0 RZ, [R0+URZ], RZ ;  /* 0x000000ff00ff79a7 */ /* 0x0003e600081004ff */
[----:B------:R-:W-:-:S04]  /*23d0*/  @UP1 UMOV UR31, UR5 ;  /* 0x00000005001f1c82 */ /* 0x000fc80008000000 */
[----:B------:R-:W-:-:S04]  /*23e0*/  @UP1 UMOV UR37, UR7 ;  /* 0x0000000700251c82 */ /* 0x000fc80008000000 */
[----:B------:R-:W-:Y:S01]  /*23f0*/  @UP1 UMOV UR36, UR4 ;  /* 0x0000000400241c82 */ /* 0x000fe20008000000 */
[----:B------:R-:W-:Y:S05]  /*2400*/  BRA.U !UP0, `(.L_x_40) ;  /* 0x0000000108d47547 */ /* 0x000fea000b800000 */
[----:B------:R-:W2:Y:S01]  /*2410*/  LDCU.128 UR16, c[0x0][0xb10] ;  /* 0x00016200ff1077ac */ /* 0x000ea20008000c00 */
[----:B------:R-:W3:Y:S01]  /*2420*/  LDCU UR12, c[0x0][0xb20] ;  /* 0x00016400ff0c77ac */ /* 0x000ee20008000800 */
[----:B------:R-:W4:Y:S01]  /*2430*/  LDCU UR20, c[0x0][0xb0c] ;  /* 0x00016180ff1477ac */ /* 0x000f220008000800 */
[----:B------:R-:W1:Y:S01]  /*2440*/  LDCU.64 UR8, c[0x0][0xb28] ;  /* 0x00016500ff0877ac */ /* 0x000e620008000a00 */
[----:B------:R-:W-:Y:S02]  /*2450*/  UISETP.NE.AND UP3, UPT, UR45, 0x1, UPT ;  /* 0x000000012d00788c */ /* 0x000fe4000bf65270 */
[----:B--2---:R-:W-:Y:S02]  /*2460*/  UIMAD.WIDE.U32 UR10, UR38, UR19, URZ ;  /* 0x00000013260a72a5 */ /* 0x004fe4000f8e00ff */
[----:B------:R-:W-:Y:S02]  /*2470*/  UIMAD.WIDE.U32 UR4, UR39, UR16, URZ ;  /* 0x00000010270472a5 */ /* 0x000fe4000f8e00ff */
[----:B------:R-:W-:-:S02]  /*2480*/  UISETP.NE.AND UP0, UPT, UR18, 0x1, UPT ;  /* 0x000000011200788c */ /* 0x000fc4000bf05270 */
[----:B------:R-:W-:Y:S01]  /*2490*/  UIMAD.WIDE.U32 UR22, UR31, UR19, URZ ;  /* 0x000000131f1672a5 */ /* 0x000fe2000f8e00ff */
[----:B------:R-:W-:Y:S02]  /*24a0*/  UMOV UR10, UR11 ;  /* 0x0000000b000a7c82 */ /* 0x000fe40008000000 */
[----:B------:R-:W-:Y:S01]  /*24b0*/  UMOV UR4, UR5 ;  /* 0x0000000500047c82 */ /* 0x000fe20008000000 */
[----:B---3--:R-:W-:Y:S02]  /*24c0*/  USHF.R.U32.HI UR10, URZ, UR12, UR10 ;  /* 0x0000000cff0a7299 */ /* 0x008fe4000801160a */
[----:B----4-:R-:W-:Y:S02]  /*24d0*/  UISETP.NE.AND UP2, UPT, UR20, 0x1, UPT ;  /* 0x000000011400788c */ /* 0x010fe4000bf45270 */
[----:B------:R-:W-:Y:S02]  /*24e0*/  USHF.R.U32.HI UR4, URZ, UR17, UR4 ;  /* 0x00000011ff047299 */ /* 0x000fe40008011604 */
[----:B------:R-:W-:-:S02]  /*24f0*/  USEL UR5, UR38, UR10, !UP0 ;  /* 0x0000000a26057287 */ /* 0x000fc4000c000000 */
[----:B------:R-:W-:Y:S02]  /*2500*/  USEL UR7, UR39, UR4, !UP2 ;  /* 0x0000000427077287 */ /* 0x000fe4000d000000 */
[----:B-1----:R-:W-:Y:S01]  /*2510*/  UIMAD.WIDE.U32 UR10, UR5, UR8, URZ ;  /* 0x00000008050a72a5 */ /* 0x002fe2000f8e00ff */
[----:B------:R-:W-:Y:S01]  /*2520*/  UMOV UR4, UR23 ;  /* 0x0000001700047c82 */ /* 0x000fe20008000000 */
[----:B------:R-:W-:Y:S02]  /*2530*/  UIMAD.WIDE.U32 UR14, UR37, UR16, URZ ;  /* 0x00000010250e72a5 */ /* 0x000fe4000f8e00ff */
[----:B------:R-:W-:-:S03]  /*2540*/  UIMAD.WIDE.U32 UR22, UR7, UR8, URZ ;  /* 0x00000008071672a5 */ /* 0x000fc6000f8e00ff */
[----:B------:R-:W-:Y:S01]  /*2550*/  UMOV UR10, UR11 ;  /* 0x0000000b000a7c82 */ /* 0x000fe20008000000 */
[----:B------:R-:W-:Y:S02]  /*2560*/  USHF.R.U32.HI UR4, URZ, UR12, UR4 ;  /* 0x0000000cff047299 */ /* 0x000fe40008011604 */
[----:B------:R-:W-:Y:S01]  /*2570*/  @UP3 USHF.R.U32.HI UR5, URZ, UR9, UR10 ;  /* 0x00000009ff053299 */ /* 0x000fe2000801160a */
[----:B------:R-:W-:Y:S01]  /*2580*/  UMOV UR14, UR15 ;  /* 0x0000000f000e7c82 */ /* 0x000fe20008000000 */
[----:B------:R-:W-:Y:S01]  /*2590*/  UMOV UR22, UR23 ;  /* 0x0000001700167c82 */ /* 0x000fe20008000000 */
[----:B------:R-:W-:Y:S02]  /*25a0*/  USHF.R.U32.HI UR17, URZ, UR17, UR14 ;  /* 0x00000011ff117299 */ /* 0x000fe4000801160e */
[----:B------:R-:W-:Y:S02]  /*25b0*/  USEL UR4, UR31, UR4, !UP0 ;  /* 0x000000041f047287 */ /* 0x000fe4000c000000 */
[----:B------:R-:W-:-:S02]  /*25c0*/  @UP3 USHF.R.U32.HI UR7, URZ, UR9, UR22 ;  /* 0x00000009ff073299 */ /* 0x000fc40008011616 */
[----:B------:R-:W-:Y:S02]  /*25d0*/  UIMAD UR10, UR45, UR5, URZ ;  /* 0x000000052d0a72a4 */ /* 0x000fe4000f8e02ff */
[----:B------:R-:W-:Y:S02]  /*25e0*/  USEL UR5, UR37, UR17, !UP2 ;  /* 0x0000001125057287 */ /* 0x000fe4000d000000 */
[----:B------:R-:W-:Y:S02]  /*25f0*/  UIMAD UR12, UR45, UR7, URZ ;  /* 0x000000072d0c72a4 */ /* 0x000fe4000f8e02ff */
[----:B------:R-:W-:Y:S02]  /*2600*/  UISETP.GE.AND UP0, UPT, UR4, UR10, UPT ;  /* 0x0000000a0400728c */ /* 0x000fe4000bf06270 */
[----:B------:R-:W-:Y:S02]  /*2610*/  UIMAD.WIDE.U32 UR10, UR4, UR8, URZ ;  /* 0x00000008040a72a5 */ /* 0x000fe4000f8e00ff */
[----:B------:R-:W-:-:S02]  /*2620*/  UISETP.GE.OR UP0, UPT, UR5, UR12, UP0 ;  /* 0x0000000c0500728c */ /* 0x000fc40008706670 */
[----:B------:R-:W-:Y:S02]  /*2630*/  UIMAD.WIDE.U32 UR14, UR5, UR8, URZ ;  /* 0x00000008050e72a5 */ /* 0x000fe4000f8e00ff */
[----:B------:R-:W-:Y:S01]  /*2640*/  UIADD3 UR12, UPT, UPT, -UR5, URZ, URZ ;  /* 0x000000ff050c7290 */ /* 0x000fe2000fffe1ff */
[----:B------:R-:W-:Y:S01]  /*2650*/  UMOV UR10, UR11 ;  /* 0x0000000b000a7c82 */ /* 0x000fe20008000000 */
[----:B------:R-:W-:Y:S02]  /*2660*/  UIADD3 UR11, UPT, UPT, -UR4, URZ, URZ ;  /* 0x000000ff040b7290 */ /* 0x000fe4000fffe1ff */
[----:B------:R-:W-:-:S03]  /*2670*/  USHF.R.U32.HI UR10, URZ, UR9, UR10 ;  /* 0x00000009ff0a7299 */ /* 0x000fc6000801160a */
[----:B------:R-:W-:Y:S01]  /*2680*/  @!UP0 UMOV UR8, UR15 ;  /* 0x0000000f00088c82 */ /* 0x000fe20008000000 */
[----:B------:R-:W-:Y:S02]  /*2690*/  UIMAD UR11, UR18, UR11, UR31 ;  /* 0x0000000b120b72a4 */ /* 0x000fe4000f8e021f */
[----:B------:R-:W-:Y:S02]  /*26a0*/  USEL UR10, UR4, UR10, !UP3 ;  /* 0x0000000a040a7287 */ /* 0x000fe4000d800000 */
[----:B------:R-:W-:Y:S02]  /*26b0*/  @!UP0 USHF.R.U32.HI UR8, URZ, UR9, UR8 ;  /* 0x00000009ff088299 */ /* 0x000fe40008011608 */
[----:B------:R-:W-:Y:S02]  /*26c0*/  UIADD3 UR9, UPT, UPT, -UR10, URZ, URZ ;  /* 0x000000ff0a097290 */ /* 0x000fe4000fffe1ff */
[----:B------:R-:W-:Y:S02]  /*26d0*/  @!UP0 USEL UR8, UR5, UR8, !UP3 ;  /* 0x0000000805088287 */ /* 0x000fe4000d800000 */
[----:B------:R-:W-:-:S02]  /*26e0*/  UIMAD UR9, UR45, UR9, UR4 ;  /* 0x000000092d0972a4 */ /* 0x000fc4000f8e0204 */
[----:B------:R-:W-:Y:S02]  /*26f0*/  @!UP0 UIADD3 UR10, UPT, UPT, UR10, -UR8, URZ ;  /* 0x800000080a0a8290 */ /* 0x000fe4000fffe0ff */
[----:B------:R-:W-:Y:S02]  /*2700*/  @!UP0 UIMAD UR8, UR9, UR7, UR8 ;  /* 0x00000007090882a4 */ /* 0x000fe4000f8e0208 */
[----:B------:R-:W-:Y:S02]  /*2710*/  @!UP0 UIMAD UR4, UR45, UR10, UR5 ;  /* 0x0000000a2d0482a4 */ /* 0x000fe4000f8e0205 */
[----:B------:R-:W-:Y:S02]  /*2720*/  UIMAD UR7, UR20, UR12, UR37 ;  /* 0x0000000c140772a4 */ /* 0x000fe4000f8e0225 */
[----:B------:R-:W-:Y:S01]  /*2730*/  UIMAD UR31, UR4, UR18, UR11 ;  /* 0x00000012041f72a4 */ /* 0x000fe2000f8e020b */
[----:B------:R-:W-:Y:S02]  /*2740*/  @!UP0 UMOV UR5, UR8 ;  /* 0x0000000800058c82 */ /* 0x000fe40008000000 */
[----:B------:R-:W-:-:S12]  /*2750*/  UIMAD UR37, UR5, UR20, UR7 ;  /* 0x00000014052572a4 */ /* 0x000fd8000f8e0207 */
.L_x_40:
[----:B------:R-:W2:Y:S02]  /*2760*/  LDCU UR4, c[0x0][0xb30] ;  /* 0x00016600ff0477ac */ /* 0x000ea40008000800 */
[----:B--2---:R-:W-:-:S09]  /*2770*/  UISETP.NE.AND UP0, UPT, UR4, 0x1, UPT ;  /* 0x000000010400788c */ /* 0x004fd2000bf05270 */
[----:B------:R-:W-:Y:S05]  /*2780*/  BRA.U UP0, `(.L_x_41) ;  /* 0x0000000100447547 */ /* 0x000fea000b800000 */
[----:B------:R-:W2:Y:S01]  /*2790*/  LDCU.128 UR16, c[0x0][0xb10] ;  /* 0x00016200ff1077ac */ /* 0x000ea20008000c00 */
[----:B------:R-:W3:Y:S01]  /*27a0*/  LDCU UR10, c[0x0][0xb0c] ;  /* 0x00016180ff0a77ac */ /* 0x000ee20008000800 */
[----:B------:R-:W4:Y:S01]  /*27b0*/  LDCU UR7, c[0x0][0xb20] ;  /* 0x00016400ff0777ac */ /* 0x000f220008000800 */
[----:B--2---:R-:W-:Y:S02]  /*27c0*/  UIMAD.WIDE.U32 UR8, UR37, UR16, URZ ;  /* 0x00000010250872a5 */ /* 0x004fe4000f8e00ff */
[----:B------:R-:W-:Y:S02]  /*27d0*/  UIMAD.WIDE.U32 UR4, UR31, UR19, URZ ;  /* 0x000000131f0472a5 */ /* 0x000fe4000f8e00ff */
[----:B---3--:R-:W-:Y:S02]  /*27e0*/  UISETP.NE.AND UP2, UPT, UR10, 0x1, UPT ;  /* 0x000000010a00788c */ /* 0x008fe4000bf45270 */
[----:B------:R-:W-:Y:S01]  /*27f0*/  UISETP.NE.AND UP0, UPT, UR18, 0x1, UPT ;  /* 0x000000011200788c */ /* 0x000fe2000bf05270 */
[----:B------:R-:W-:-:S02]  /*2800*/  UMOV UR8, UR9 ;  /* 0x0000000900087c82 */ /* 0x000fc40008000000 */
[----:B------:R-:W-:Y:S01]  /*2810*/  UMOV UR4, UR5 ;  /* 0x0000000500047c82 */ /* 0x000fe20008000000 */
[----:B------:R-:W-:Y:S02]  /*2820*/  USHF.R.U32.HI UR17, URZ, UR17, UR8 ;  /* 0x00000011ff117299 */ /* 0x000fe40008011608 */
[----:B----4-:R-:W-:Y:S02]  /*2830*/  USHF.R.U32.HI UR4, URZ, UR7, UR4 ;  /* 0x00000007ff047299 */ /* 0x010fe40008011604 */
[----:B------:R-:W-:Y:S02]  /*2840*/  USEL UR5, UR37, UR17, !UP2 ;  /* 0x0000001125057287 */ /* 0x000fe4000d000000 */
[----:B------:R-:W-:-:S04]  /*2850*/  USEL UR4, UR31, UR4, !UP0 ;  /* 0x000000041f047287 */ /* 0x000fc8000c000000 */
[----:B------:R-:W-:Y:S02]  /*2860*/  UIADD3 UR7, UPT, UPT, UR5, -UR4, URZ ;  /* 0x8000000405077290 */ /* 0x000fe4000fffe0ff */
[----:B------:R-:W-:Y:S02]  /*2870*/  UIADD3 UR4, UPT, UPT, -UR5, UR4, URZ ;  /* 0x0000000405047290 */ /* 0x000fe4000fffe1ff */
[----:B------:R-:W-:Y:S02]  /*2880*/  UIMAD UR31, UR7, UR18, UR31 ;  /* 0x00000012071f72a4 */ /* 0x000fe4000f8e021f */
[----:B------:R-:W-:-:S12]  /*2890*/  UIMAD UR37, UR4, UR10, UR37 ;  /* 0x0000000a042572a4 */ /* 0x000fd8000f8e0225 */
.L_x_41:
[----:B------:R-:W-:Y:S01]  /*28a0*/  VIADD R11, R11, 0x1 ;  /* 0x000000010b0b7836 */ /* 0x000fe20000000000 */
[----:B------:R-:W-:Y:S01]  /*28b0*/  R2UR UR4, R88 ;  /* 0x00000000580472ca */ /* 0x000fe200000e0000 */
[----:B------:R-:W-:Y:S01]  /*28c0*/  UIADD3 UR32, UPT, UPT, UR31, UR59, URZ ;  /* 0x0000003b1f207290 */ /* 0x000fe2000fffe0ff */
[----:B------:R-:W-:Y:S02]  /*28d0*/  PLOP3.LUT P1, PT, PT, PT, PT, 0x80, 0x8 ;  /* 0x000000000008781c */ /* 0x000fe40003f2f070 */
[----:B------:R-:W-:-:S04]  /*28e0*/  ISETP.NE.AND P0, PT, R11, 0x2, PT ;  /* 0x000000020b00780c */ /* 0x000fc80003f05270 */
[----:B------:R-:W-:Y:S02]  /*28f0*/  SEL R3, RZ, 0x1, P0 ;  /* 0x00000001ff037807 */ /* 0x000fe40000000000 */
[----:B------:R-:W-:Y:S02]  /*2900*/  SEL R11, R11, RZ, P0 ;  /* 0x000000ff0b0b7207 */ /* 0x000fe40000000000 */
[----:B------:R-:W-:Y:S01]  /*2910*/  LOP3.LUT R10, R10, R3, RZ, 0x3c, !PT ;  /* 0x000000030a0a7212 */ /* 0x000fe200078e3cff */
[----:B------:R-:W-:Y:S01]  /*2920*/  UIADD3 UR20, UPT, UPT, UR37, UR4, URZ ;  /* 0x0000000425147290 */ /* 0x000fe2000fffe0ff */
[----:B------:R-:W-:Y:S11]  /*2930*/  BRA.U UP1, `(.L_x_42) ;  /* 0xfffffff101447547 */ /* 0x000ff6000b83ffff */
[----:B------:R-:W-:Y:S01]  /*2940*/  UIADD3 UR13, UPT, UPT, UR13, 0x40, URZ ;  /* 0x000000400d0d7890 */ /* 0x000fe2000fffe0ff */
[----:B------:R-:W-:-:S03]  /*2950*/  SHF.L.U32 R3, R12, 0x1f, RZ ;  /* 0x0000001f0c037819 */ /* 0x000fc600000006ff */
[----:B------:R-:W-:-:S09]  /*2960*/  ULEA UR4, UR6, UR13, 0x3 ;  /* 0x0000000d06047291 */ /* 0x000fd2000f8e18ff */
[----:B------:R-:W2:Y:S02]  /*2970*/  SYNCS.PHASECHK.TRANS64.TRYWAIT P0, [UR4], R3 ;  /* 0x00000003ff0075a7 */ /* 0x000ea40008001104 */
[----:B--2---:R-:W-:Y:S05]  /*2980*/  @!P0 BRA `(.L_x_43) ;  /* 0x00000078005c8947 */ /* 0x004fea0003800000 */
.L_x_152:
[----:B------:R-:W-:-:S04]  /*2990*/  UIADD3 UR4, UPT, UPT, UR6, 0x1, URZ ;  /* 0x0000000106047890 */ /* 0x000fc8000fffe0ff */
[----:B------:R-:W-:-:S04]  /*29a0*/  UISETP.NE.AND UP0, UPT, UR4, 0x8, UPT ;  /* 0x000000080400788c */ /* 0x000fc8000bf05270 */
[----:B------:R-:W-:Y:S02]  /*29b0*/  USEL UR6, URZ, 0x1, UP0 ;  /* 0x00000001ff067887 */ /* 0x000fe40008000000 */
[----:B------:R-:W-:-:S04]  /*29c0*/  USEL UR4, UR4, URZ, UP0 ;  /* 0x000000ff04047287 */ /* 0x000fc80008000000 */
[----:B------:R-:W-:Y:S01]  /*29d0*/  ULEA UR5, UR4, UR13, 0x3 ;  /* 0x0000000d04057291 */ /* 0x000fe2000f8e18ff */
[----:B------:R-:W-:-:S04]  /*29e0*/  LOP3.LUT R2, R12, UR6, RZ, 0x3c, !PT ;  /* 0x000000060c027c12 */ /* 0x000fc8000f8e3cff */
[----:B-1----:R-:W-:-:S04]  /*29f0*/  SHF.L.U32 R3, R2, 0x1f, RZ ;  /* 0x0000001f02037819 */ /* 0x002fc800000006ff */
[----:B------:R-:W1:Y:S02]  /*2a00*/  SYNCS.PHASECHK.TRANS64.TRYWAIT P0, [UR5], R3 ;  /* 0x00000003ff0075a7 */ /* 0x000e640008001105 */
[----:B-1----:R-:W-:Y:S05]  /*2a10*/  @!P0 BRA `(.L_x_44) ;  /* 0x0000007800508947 */ /* 0x002fea0003800000 */
.L_x_154:
        /* <DEDUP_REMOVED lines=9> */
.L_x_156:
        /* <DEDUP_REMOVED lines=9> */
.L_x_158:
        /* <DEDUP_REMOVED lines=9> */
.L_x_160:
        /* <DEDUP_REMOVED lines=9> */
.L_x_162:
        /* <DEDUP_REMOVED lines=9> */
.L_x_164:
[----:B------:R-:W-:-:S04]  /*2cf0*/  UIADD3 UR4, UPT, UPT, UR4, 0x1, URZ ;  /* 0x0000000104047890 */ /* 0x000fc8000fffe0ff */
[----:B------:R-:W-:-:S04]  /*2d00*/  UISETP.NE.AND UP0, UPT, UR4, 0x8, UPT ;  /* 0x000000080400788c */ /* 0x000fc8000bf05270 */
[----:B------:R-:W-:Y:S02]  /*2d10*/  USEL UR5, URZ, 0x1, UP0 ;  /* 0x00000001ff057887 */ /* 0x000fe40008000000 */
[----:B------:R-:W-:-:S04]  /*2d20*/  USEL UR4, UR4, URZ, UP0 ;  /* 0x000000ff04047287 */ /* 0x000fc80008000000 */
[----:B------:R-:W-:Y:S01]  /*2d30*/  ULEA UR4, UR4, UR13, 0x3 ;  /* 0x0000000d04047291 */ /* 0x000fe2000f8e18ff */
[----:B-1----:R-:W-:-:S04]  /*2d40*/  LOP3.LUT R3, R2, UR5, RZ, 0x3c, !PT ;  /* 0x0000000502037c12 */ /* 0x002fc8000f8e3cff */
[----:B------:R-:W-:Y:S01]  /*2d50*/  SHF.L.U32 R3, R3, 0x1f, RZ ;  /* 0x0000001f03037819 */ /* 0x000fe200000006ff */
[----:B------:R-:W-:-:S07]  /*2d60*/  IMAD.U32 R0, RZ, RZ, UR4 ;  /* 0x00000004ff007e24 */ /* 0x000fce000f8e00ff */
.L_x_50:
[----:B-1----:R1:W2:Y:S02]  /*2d70*/  SYNCS.PHASECHK.TRANS64.TRYWAIT P0, [R0+URZ], R3 ;  /* 0x00000003000075a7 */ /* 0x0022a400080011ff */
[----:B--2---:R-:W-:Y:S05]  /*2d80*/  @!P0 NANOSLEEP.SYNCS 0x989680 ;  /* 0x009896800000895d */ /* 0x004fea0003900000 */
[----:B------:R-:W2:Y:S02]  /*2d90*/  @!P0 SYNCS.PHASECHK.TRANS64 P0, [R0+URZ], R3 ;  /* 0x00000003000085a7 */ /* 0x000ea400080010ff */
[----:B--2---:R-:W-:Y:S05]  /*2da0*/  @P0 EXIT ;  /* 0x000000000000094d */ /* 0x004fea0003800000 */
[----:B------:R-:W-:Y:S05]  /*2db0*/  BRA `(.L_x_50) ;  /* 0xfffffffc00ec7947 */ /* 0x000fea000383ffff */
.L_x_22:
[----:B------:R-:W-:-:S04]  /*2dc0*/  UISETP.NE.AND UP0, UPT, UR58, URZ, UPT ;  /* 0x000000ff3a00728c */ /* 0x000fc8000bf05270 */
[----:B------:R-:W-:-:S09]  /*2dd0*/  UISETP.NE.OR UP0, UPT, UR13, 0x1, UP0 ;  /* 0x000000010d00788c */ /* 0x000fd20008705670 */
[----:B------:R-:W-:Y:S05]  /*2de0*/  BRA.U UP0, `(.L_x_51) ;  /* 0x0000000500487547 */ /* 0x000fea000b800000 */
[----:B------:R-:W-:Y:S01]  /*2df0*/  ISETP.GE.U32.AND P2, PT, R0, 0x4, PT ;  /* 0x000000040000780c */ /* 0x000fe20003f46070 */
[----:B------:R-:W-:Y:S01]  /*2e00*/  IMAD.MOV.U32 R12, RZ, RZ, 0x1 ;  /* 0x00000001ff0c7424 */ /* 0x000fe200078e00ff */
[----:B------:R-:W-:Y:S02]  /*2e10*/  CS2R R10, SRZ ;  /* 0x00000000000a7805 */ /* 0x000fe4000001ff00 */
[----:B------:R-:W-:Y:S01]  /*2e20*/  CS2R R8, SRZ ;  /* 0x0000000000087805 */ /* 0x000fe2000001ff00 */
[----:B------:R-:W-:Y:S01]  /*2e30*/  UMOV UR4, 0x400 ;  /* 0x0000040000047882 */ /* 0x000fe20000000000 */
[----:B------:R-:W-:Y:S01]  /*2e40*/  UMOV UR5, URZ ;  /* 0x000000ff00057c82 */ /* 0x000fe20008000000 */
[----:B------:R-:W-:-:S12]  /*2e50*/  ULEA UR6, UR58, UR4, 0x18 ;  /* 0x000000043a067291 */ /* 0x000fd8000f8ec0ff */
.L_x_55:
[----:B------:R-:W-:Y:S02]  /*2e60*/  LEA R2, R8, UR6, 0x3 ;  /* 0x0000000608027c11 */ /* 0x000fe4000f8e18ff */
[----:B------:R-:W-:-:S03]  /*2e70*/  SHF.L.U32 R5, R9, 0x1f, RZ ;  /* 0x0000001f09057819 */ /* 0x000fc600000006ff */
[----:B------:R-:W-:Y:S01]  /*2e80*/  VIADD R4, R2, 0x140 ;  /* 0x0000014002047836 */ /* 0x000fe20000000000 */
[----:B------:R-:W1:Y:S02]  /*2e90*/  SYNCS.PHASECHK.TRANS64.TRYWAIT P0, [R2+URZ+0x130], R5 ;  /* 0x00013005020075a7 */ /* 0x000e6400080011ff */
[----:B-1----:R-:W-:Y:S05]  /*2ea0*/  @!P0 BRA `(.L_x_52) ;  /* 0x0000007400bc8947 */ /* 0x002fea0003800000 */
.L_x_165:
[----:B------:R-:W-:Y:S01]  /*2eb0*/  ULEA UR4, UR5, UR6, 0x3 ;  /* 0x0000000605047291 */ /* 0x000fe2000f8e18ff */
[----:B------:R-:W-:Y:S02]  /*2ec0*/  PRMT R4, RZ, 0x654, R4 ;  /* 0x00000654ff047816 */ /* 0x000fe40000000004 */
[----:B-1----:R-:W-:Y:S01]  /*2ed0*/  SHF.L.U32 R5, R12, 0x1f, RZ ;  /* 0x0000001f0c057819 */ /* 0x002fe200000006ff */
[----:B------:R-:W-:Y:S01]  /*2ee0*/  UIADD3 UR7, UPT, UPT, UR4, 0xd0, URZ ;  /* 0x000000d004077890 */ /* 0x000fe2000fffe0ff */
[----:B------:R1:W-:Y:S05]  /*2ef0*/  SYNCS.ARRIVE.TRANS64.RED.A1T0 RZ, [R4+URZ], RZ ;  /* 0x000000ff04ff79a7 */ /* 0x0003ea00081004ff */
[----:B------:R-:W-:Y:S01]  /*2f00*/  IMAD.U32 R7, RZ, RZ, UR7 ;  /* 0x00000007ff077e24 */ /* 0x000fe2000f8e00ff */
[----:B------:R-:W2:Y:S04]  /*2f10*/  SYNCS.PHASECHK.TRANS64.TRYWAIT P0, [UR4+0xe0], R5 ;  /* 0x0000e005ff0075a7 */ /* 0x000ea80008001104 */
[----:B------:R-:W-:Y:S01]  /*2f20*/  PRMT R6, R0, 0x654, R7 ;  /* 0x0000065400067816 */ /* 0x000fe20000000007 */
[----:B-1----:R-:W-:Y:S01]  /*2f30*/  @!P2 IMAD.MOV.U32 R4, RZ, RZ, 0x10 ;  /* 0x00000010ff04a424 */ /* 0x002fe200078e00ff */
[----:B--2---:R-:W-:Y:S06]  /*2f40*/  @!P0 BRA `(.L_x_53) ;  /* 0x0000007400a88947 */ /* 0x004fec0003800000 */
.L_x_167:
[----:B------:R-:W-:Y:S01]  /*2f50*/  ULEA UR8, UR5, UR6, 0x4 ;  /* 0x0000000605087291 */ /* 0x000fe2000f8e20ff */
[----:B------:R-:W-:Y:S01]  /*2f60*/  SEL R3, R6, R3, !P2 ;  /* 0x0000000306037207 */ /* 0x000fe20005000000 */
[----:B------:R-:W-:Y:S01]  /*2f70*/  UIADD3 UR9, UPT, UPT, UR4, 0xd0, URZ ;  /* 0x000000d004097890 */ /* 0x000fe2000fffe0ff */
[----:B-1----:R-:W-:Y:S01]  /*2f80*/  LEA R2, R11, UR6, 0x3 ;  /* 0x000000060b027c11 */ /* 0x002fe2000f8e18ff */
[----:B------:R-:W-:Y:S01]  /*2f90*/  UIADD3 UR8, UPT, UPT, UR8, 0x160, URZ ;  /* 0x0000016008087890 */ /* 0x000fe2000fffe0ff */
[----:B------:R-:W-:Y:S01]  /*2fa0*/  SHF.L.U32 R5, R10, 0x1f, RZ ;  /* 0x0000001f0a057819 */ /* 0x000fe200000006ff */
[----:B------:R1:W-:Y:S01]  /*2fb0*/  @!P2 SYNCS.ARRIVE.TRANS64.RED RZ, [R3+URZ], R4 ;  /* 0x0000000403ffa9a7 */ /* 0x0003e200080004ff */
[----:B------:R-:W-:Y:S01]  /*2fc0*/  UIADD3 UR4, UPT, UPT, UR5, 0x1, URZ ;  /* 0x0000000105047890 */ /* 0x000fe2000fffe0ff */
[----:B------:R-:W-:-:S03]  /*2fd0*/  VIADD R8, R8, 0x1 ;  /* 0x0000000108087836 */ /* 0x000fc60000000000 */
[----:B------:R-:W-:Y:S02]  /*2fe0*/  UISETP.NE.AND UP0, UPT, UR4, 0x2, UPT ;  /* 0x000000020400788c */ /* 0x000fe4000bf05270 */
[----:B------:R-:W-:Y:S06]  /*2ff0*/  UGETNEXTWORKID.BROADCAST [UR8], [UR9] ;  /* 0x00000000080073ca */ /* 0x000fec0008000100 */
[----:B------:R-:W-:Y:S01]  /*3000*/  USEL UR7, URZ, 0x1, UP0 ;  /* 0x00000001ff077887 */ /* 0x000fe20008000000 */
[----:B------:R-:W-:Y:S01]  /*3010*/  ISETP.NE.AND P0, PT, R8, 0x2, PT ;  /* 0x000000020800780c */ /* 0x000fe20003f05270 */
[----:B------:R-:W-:Y:S01]  /*3020*/  USEL UR5, UR4, URZ, UP0 ;  /* 0x000000ff04057287 */ /* 0x000fe20008000000 */
[----:B------:R-:W2:Y:S03]  /*3030*/  SYNCS.PHASECHK.TRANS64.TRYWAIT P1, [R2+URZ+0xd0], R5 ;  /* 0x0000d005020075a7 */ /* 0x000ea600080211ff */
[----:B------:R-:W-:Y:S01]  /*3040*/  LOP3.LUT R12, R12, UR7, RZ, 0x3c, !PT ;  /* 0x000000070c0c7c12 */ /* 0x000fe2000f8e3cff */
[----:B-12---:R-:W-:Y:S07]  /*3050*/  @!P1 BRA `(.L_x_54) ;  /* 0x00000074007c9947 */ /* 0x006fee0003800000 */
.L_x_168:
[C---:B------:R-:W-:Y:S01]  /*3060*/  LEA R4, R11.reuse, UR6, 0x4 ;  /* 0x000000060b047c11 */ /* 0x040fe2000f8e20ff */
[----:B-1----:R-:W-:Y:S01]  /*3070*/  VIADD R2, R2, 0xe0 ;  /* 0x000000e002027836 */ /* 0x002fe20000000000 */
[----:B------:R-:W-:Y:S01]  /*3080*/  SEL R8, R8, RZ, P0 ;  /* 0x000000ff08087207 */ /* 0x000fe20000000000 */
[----:B------:R-:W-:-:S03]  /*3090*/  VIADD R11, R11, 0x1 ;  /* 0x000000010b0b7836 */ /* 0x000fc60000000000 */
[----:B------:R-:W1:Y:S01]  /*30a0*/  LDS.128 R4, [R4+0x160] ;  /* 0x0001600004047984 */ /* 0x000e620000000c00 */
[----:B------:R-:W-:Y:S02]  /*30b0*/  PRMT R2, RZ, 0x654, R2 ;  /* 0x00000654ff027816 */ /* 0x000fe40000000002 */
[C---:B------:R-:W-:Y:S01]  /*30c0*/  ISETP.NE.AND P1, PT, R11.reuse, 0x2, PT ;  /* 0x000000020b00780c */ /* 0x040fe20003f25270 */
[----:B------:R-:W-:Y:S01]  /*30d0*/  @!PT LDS RZ, [RZ] ;  /* 0x00000000fffff984 */ /* 0x000fe20000000800 */
[----:B------:R-:W-:Y:S01]  /*30e0*/  @!PT LDS RZ, [RZ] ;  /* 0x00000000fffff984 */ /* 0x000fe20000000800 */
[----:B------:R-:W-:Y:S01]  /*30f0*/  @!PT LDS RZ, [RZ] ;  /* 0x00000000fffff984 */ /* 0x000fe20000000800 */
[----:B------:R-:W-:Y:S01]  /*3100*/  @!PT LDS RZ, [RZ] ;  /* 0x00000000fffff984 */ /* 0x000fe20000000800 */
[----:B------:R2:W-:Y:S06]  /*3110*/  MEMBAR.ALL.CTA ;  /* 0x0000000000007992 */ /* 0x0005ec0000008000 */
[----:B--2---:R-:W2:Y:S01]  /*3120*/  FENCE.VIEW.ASYNC.S ;  /* 0x00000000000073c6 */ /* 0x004ea20000000000 */
[----:B------:R-:W-:Y:S01]  /*3130*/  SEL R11, R11, RZ, P1 ;  /* 0x000000ff0b0b7207 */ /* 0x000fe20000800000 */
[----:B--2---:R2:W-:Y:S01]  /*3140*/  SYNCS.ARRIVE.TRANS64.RED.A1T0 RZ, [R2+URZ], RZ ;  /* 0x000000ff02ff79a7 */ /* 0x0045e200081004ff */
[----:B-1----:R-:W-:-:S02]  /*3150*/  LOP3.LUT P3, RZ, R6, 0x1, RZ, 0xc0, !PT ;  /* 0x0000000106ff7812 */ /* 0x002fc4000786c0ff */
[----:B------:R-:W-:-:S04]  /*3160*/  SEL R5, RZ, 0x1, P1 ;  /* 0x00000001ff057807 */ /* 0x000fc80000800000 */
[----:B------:R-:W-:Y:S02]  /*3170*/  LOP3.LUT R10, R10, R5, RZ, 0x3c, !PT ;  /* 0x000000050a0a7212 */ /* 0x000fe400078e3cff */
[----:B--2---:R-:W-:-:S04]  /*3180*/  SEL R2, RZ, 0x1, P0 ;  /* 0x00000001ff027807 */ /* 0x004fc80000000000 */
[----:B------:R-:W-:Y:S01]  /*3190*/  LOP3.LUT R9, R9, R2, RZ, 0x3c, !PT ;  /* 0x0000000209097212 */ /* 0x000fe200078e3cff */
[----:B------:R-:W-:Y:S06]  /*31a0*/  @P3 BRA `(.L_x_55) ;  /* 0xfffffffc002c3947 */ /* 0x000fec000383ffff */
[----:B------:R-:W-:Y:S01]  /*31b0*/  ULEA UR4, UR5, UR6, 0x3 ;  /* 0x0000000605047291 */ /* 0x000fe2000f8e18ff */
[----:B------:R-:W-:-:S08]  /*31c0*/  SHF.L.U32 R3, R12, 0x1f, RZ ;  /* 0x0000001f0c037819 */ /* 0x000fd000000006ff */
[----:B------:R-:W1:Y:S02]  /*31d0*/  SYNCS.PHASECHK.TRANS64 P0, [UR4+0xe0], R3 ;  /* 0x0000e003ff0075a7 */ /* 0x000e640008001004 */
[----:B-1----:R-:W-:Y:S05]  /*31e0*/  @P0 BRA `(.L_x_56) ;  /* 0x0000000000080947 */ /* 0x002fea0003800000 */
[----:B------:R-:W1:Y:S02]  /*31f0*/  SYNCS.PHASECHK.TRANS64.TRYWAIT P0, [UR4+0xe0], R3 ;  /* 0x0000e003ff0075a7 */ /* 0x000e640008001104 */
[----:B-1----:R-:W-:Y:S05]  /*3200*/  @!P0 BRA `(.L_x_57) ;  /* 0x0000007400248947 */ /* 0x002fea0003800000 */
.L_x_56:
[----:B------:R-:W-:-:S04]  /*3210*/  UIADD3 UR7, UPT, UPT, UR5, 0x1, URZ ;  /* 0x0000000105077890 */ /* 0x000fc8000fffe0ff */
[----:B------:R-:W-:-:S04]  /*3220*/  UISETP.NE.AND UP0, UPT, UR7, 0x2, UPT ;  /* 0x000000020700788c */ /* 0x000fc8000bf05270 */
[----:B------:R-:W-:Y:S02]  /*3230*/  USEL UR8, URZ, 0x1, UP0 ;  /* 0x00000001ff087887 */ /* 0x000fe40008000000 */
[----:B------:R-:W-:-:S04]  /*3240*/  USEL UR7, UR7, URZ, UP0 ;  /* 0x000000ff07077287 */ /* 0x000fc80008000000 */
[----:B------:R-:W-:Y:S01]  /*3250*/  ULEA UR7, UR7, UR6, 0x3 ;  /* 0x0000000607077291 */ /* 0x000fe2000f8e18ff */
[----:B-1----:R-:W-:-:S04]  /*3260*/  LOP3.LUT R3, R12, UR8, RZ, 0x3c, !PT ;  /* 0x000000080c037c12 */ /* 0x002fc8000f8e3cff */
[----:B------:R-:W-:-:S04]  /*3270*/  SHF.L.U32 R0, R3, 0x1f, RZ ;  /* 0x0000001f03007819 */ /* 0x000fc800000006ff */
[----:B------:R-:W1:Y:S02]  /*3280*/  SYNCS.PHASECHK.TRANS64 P0, [UR7+0xe0], R0 ;  /* 0x0000e000ff0075a7 */ /* 0x000e640008001007 */
[----:B-1----:R-:W-:Y:S05]  /*3290*/  @P0 EXIT ;  /* 0x000000000000094d */ /* 0x002fea0003800000 */
[----:B------:R-:W-:Y:S02]  /*32a0*/  SHF.L.U32 R3, R3, 0x1f, RZ ;  /* 0x0000001f03037819 */ /* 0x000fe400000006ff */
[----:B------:R-:W-:-:S07]  /*32b0*/  MOV R0, UR7 ;  /* 0x0000000700007c02 */ /* 0x000fce0008000f00 */
.L_x_58:
[----:B-1----:R1:W2:Y:S02]  /*32c0*/  SYNCS.PHASECHK.TRANS64.TRYWAIT P0, [R0+URZ+0xe0], R3 ;  /* 0x0000e003000075a7 */ /* 0x0022a400080011ff */
[----:B--2---:R-:W-:Y:S05]  /*32d0*/  @!P0 NANOSLEEP.SYNCS 0x989680 ;  /* 0x009896800000895d */ /* 0x004fea0003900000 */
[----:B------:R-:W2:Y:S02]  /*32e0*/  @!P0 SYNCS.PHASECHK.TRANS64 P0, [R0+URZ+0xe0], R3 ;  /* 0x0000e003000085a7 */ /* 0x000ea400080010ff */
[----:B--2---:R-:W-:Y:S05]  /*32f0*/  @P0 EXIT ;  /* 0x000000000000094d */ /* 0x004fea0003800000 */
[----:B------:R-:W-:Y:S05]  /*3300*/  BRA `(.L_x_58) ;  /* 0xfffffffc00ec7947 */ /* 0x000fea000383ffff */
.L_x_51:
[----:B------:R-:W-:Y:S05]  /*3310*/  BRA.U UP4, `(.L_x_59) ;  /* 0x0000001104d87547 */ /* 0x000fea000b800000 */
[----:B------:R-:W-:Y:S01]  /*3320*/  UMOV UR4, 0x40 ;  /* 0x0000004000047882 */ /* 0x000fe20000000000 */
[----:B------:R-:W-:Y:S01]  /*3330*/  NOP ;  /* 0x0000000000007918 */ /* 0x000fe20000000000 */
[----:B------:R-:W-:Y:S01]  /*3340*/  ULEA UR5, UR58, UR4, 0x18 ;  /* 0x000000043a057291 */ /* 0x000fe2000f8ec0ff */
[----:B------:R-:W-:Y:S02]  /*3350*/  UMOV UR6, 0x400 ;  /* 0x0000040000067882 */ /* 0x000fe40000000000 */
[----:B------:R-:W-:-:S06]  /*3360*/  ULEA UR6, UR58, UR6, 0x18 ;  /* 0x000000063a067291 */ /* 0x000fcc000f8ec0ff */
[----:B------:R-:W1:Y:S02]  /*3370*/  LDS.U8 R0, [UR5+0x1c] ;  /* 0x00001c05ff007984 */ /* 0x000e640008000000 */
[----:B-1----:R-:W-:-:S13]  /*3380*/  ISETP.NE.AND P0, PT, R0, RZ, PT ;  /* 0x000000ff0000720c */ /* 0x002fda0003f05270 */
[----:B------:R-:W-:Y:S05]  /*3390*/  @P0 BRA `(.L_x_60) ;  /* 0x0000000400080947 */ /* 0x000fea0003800000 */
[----:B------:R-:W-:Y:S02]  /*33a0*/  UISETP.NE.U32.AND UP1, UPT, UR47, 0x1, UPT ;  /* 0x000000012f00788c */ /* 0x000fe4000bf25070 */
[----:B------:R-:W-:-:S07]  /*33b0*/  UIADD3 UR7, UPT, UPT, UR5, 0x8, URZ ;  /* 0x0000000805077890 */ /* 0x000fce000fffe0ff */
[----:B------:R-:W-:Y:S05]  /*33c0*/  BRA.U !UP1, `(.L_x_61) ;  /* 0x00000001099c7547 */ /* 0x000fea000b800000 */
[----:B------:R-:W-:Y:S01]  /*33d0*/  ELECT P0, URZ, PT ;  /* 0x0000000000ff782f */ /* 0x000fe20003800000 */
[----:B------:R-:W-:-:S12]  /*33e0*/  BSSY B0, `(.L_x_61) ;  /* 0x0000025000007945 */ /* 0x000fd80003800000 */
[----:B------:R-:W-:Y:S05]  /*33f0*/  @!P0 BRA `(.L_x_62) ;  /* 0x00000000008c8947 */ /* 0x000fea0003800000 */
[----:B------:R-:W-:-:S05]  /*3400*/  UMOV UR4, 0x10 ;  /* 0x0000001000047882 */ /* 0x000fca0000000000 */
[----:B------:R-:W-:Y:S04]  /*3410*/  DEPBAR.LE SB1, 0x36 ;  /* 0x00009d800000791a */ /* 0x000fe80000000000 */
[----:B------:R-:W1:Y:S02]  /*3420*/  UTCATOMSWS.2CTA.FIND_AND_SET.ALIGN UP0, UR4, UR4 ;  /* 0x00000004000475e3 */ /* 0x000e640008200800 */
[----:B-1----:R-:W-:Y:S01]  /*3430*/  MOV R11, UR4 ;  /* 0x00000004000b7c02 */ /* 0x002fe20008000f00 */
[----:B------:R-:W-:Y:S06]  /*3440*/  BRA.U UP0, `(.L_x_63) ;  /* 0x0000000100187547 */ /* 0x000fec000b800000 */
.L_x_64:
[----:B------:R-:W-:Y:S05]  /*3450*/  NANOSLEEP 0x64 ;  /* 0x000000640000795d */ /* 0x000fea0003800000 */
[----:B------:R-:W-:-:S05]  /*3460*/  UMOV UR4, 0x10 ;  /* 0x0000001000047882 */ /* 0x000fca0000000000 */
[----:B------:R-:W-:Y:S04]  /*3470*/  DEPBAR.LE SB1, 0x36 ;  /* 0x00009d800000791a */ /* 0x000fe80000000000 */
[----:B------:R-:W1:Y:S02]  /*3480*/  UTCATOMSWS.2CTA.FIND_AND_SET.ALIGN UP0, UR4, UR4 ;  /* 0x00000004000475e3 */ /* 0x000e640008200800 */
[----:B-1----:R-:W-:Y:S01]  /*3490*/  MOV R11, UR4 ;  /* 0x00000004000b7c02 */ /* 0x002fe20008000f00 */
[----:B------:R-:W-:Y:S05]  /*34a0*/  BRA.U !UP0, `(.L_x_64) ;  /* 0xfffffffd08e87547 */ /* 0x000fea000b83ffff */
.L_x_63:
[----:B------:R-:W1:Y:S01]  /*34b0*/  LDS R7, [UR5+0x10] ;  /* 0x00001005ff077984 */ /* 0x000e620008000800 */
[----:B------:R-:W-:Y:S01]  /*34c0*/  IMAD.U32 R5, RZ, RZ, UR6 ;  /* 0x00000006ff057e24 */ /* 0x000fe2000f8e00ff */
[----:B------:R-:W-:-:S03]  /*34d0*/  MOV R4, UR46 ;  /* 0x0000002e00047c02 */ /* 0x000fc60008000f00 */
[----:B------:R-:W-:Y:S01]  /*34e0*/  VIADD R5, R5, 0x180 ;  /* 0x0000018005057836 */ /* 0x000fe20000000000 */
[----:B-1----:R-:W-:-:S04]  /*34f0*/  SHF.L.U32 R7, R7, 0x1f, RZ ;  /* 0x0000001f07077819 */ /* 0x002fc800000006ff */
[----:B------:R-:W1:Y:S02]  /*3500*/  SYNCS.PHASECHK.TRANS64.TRYWAIT P0, [UR5+0x8], R7 ;  /* 0x00000807ff0075a7 */ /* 0x000e640008001105 */
[----:B-1----:R-:W-:Y:S05]  /*3510*/  @P0 BRA `(.L_x_65) ;  /* 0x0000000000080947 */ /* 0x002fea0003800000 */
[----:B------:R-:W1:Y:S02]  /*3520*/  SYNCS.PHASECHK.TRANS64.TRYWAIT P0, [UR5+0x8], R7 ;  /* 0x00000807ff0075a7 */ /* 0x000e640008001105 */
[----:B-1----:R-:W-:Y:S05]  /*3530*/  @!P0 BRA `(.L_x_66) ;  /* 0x0000007000708947 */ /* 0x002fea0003800000 */
.L_x_65:
[----:B-1----:R-:W-:Y:S01]  /*3540*/  HFMA2 R0, -RZ, RZ, 0, 5.9604644775390625e-08 ;  /* 0x00000001ff007431 */ /* 0x002fe200000001ff */
[----:B------:R-:W-:Y:S01]  /*3550*/  UPRMT UR4, UR46, 0x654, UR7 ;  /* 0x000006542e047896 */ /* 0x000fe20008000007 */
[----:B------:R-:W-:Y:S01]  /*3560*/  IMAD.MOV.U32 R8, RZ, RZ, 0xffff ;  /* 0x0000ffffff087424 */ /* 0x000fe200078e00ff */
[----:B------:R-:W-:Y:S01]  /*3570*/  PRMT R4, R4, 0x654, R5 ;  /* 0x0000065404047816 */ /* 0x000fe20000000005 */
[----:B------:R-:W-:Y:S02]  /*3580*/  IMAD.MOV.U32 R6, RZ, RZ, 0x4 ;  /* 0x00000004ff067424 */ /* 0x000fe400078e00ff */
[----:B------:R-:W-:Y:S01]  /*3590*/  IMAD.SHL.U32 R9, R11, 0x20, RZ ;  /* 0x000000200b097824 */ /* 0x000fe200078e00ff */
[----:B------:R-:W-:Y:S02]  /*35a0*/  MOV R5, UR4 ;  /* 0x0000000400057c02 */ /* 0x000fe40008000f00 */
[-C--:B------:R-:W-:Y:S01]  /*35b0*/  SHF.L.U32 R8, R8, R11.reuse, RZ ;  /* 0x0000000b08087219 */ /* 0x080fe200000006ff */
[----:B------:R1:W-:Y:S01]  /*35c0*/  SYNCS.ARRIVE.TRANS64.RED RZ, [UR4], R6 ;  /* 0x00000006ffff79a7 */ /* 0x0003e20008000404 */
[----:B------:R-:W-:Y:S01]  /*35d0*/  SHF.L.U32 R7, R0, R11, RZ ;  /* 0x0000000b00077219 */ /* 0x000fe200000006ff */
[----:B------:R1:W-:Y:S04]  /*35e0*/  STS [UR6+0x180], R9 ;  /* 0x00018009ff007988 */ /* 0x0003e80008000806 */
[----:B------:R1:W-:Y:S04]  /*35f0*/  STAS [R4.64], R11 ;  /* 0x0000000b04007dbd */ /* 0x0003e8000c0008ff */
[----:B------:R1:W-:Y:S04]  /*3600*/  ATOMS.OR RZ, [UR5+0x14], R8 ;  /* 0x00001408ffff798c */ /* 0x0003e8000b000005 */
[----:B------:R1:W-:Y:S04]  /*3610*/  ATOMS.OR RZ, [UR5+0x18], R7 ;  /* 0x00001807ffff798c */ /* 0x0003e8000b000005 */
[----:B------:R1:W-:Y:S02]  /*3620*/  ATOMS.XOR RZ, [UR5+0x10], R0 ;  /* 0x00001000ffff798c */ /* 0x0003e4000b800005 */
.L_x_62:
[----:B------:R-:W-:Y:S05]  /*3630*/  BSYNC B0 ;  /* 0x0000000000007941 */ /* 0x000fea0003800000 */
.L_x_61:
[----:B------:R-:W-:Y:S05]  /*3640*/  BRA.U UP1, `(.L_x_67) ;  /* 0x00000001016c7547 */ /* 0x000fea000b800000 */
[----:B------:R-:W-:-:S03]  /*3650*/  UMOV UR4, 0xffffffff ;  /* 0xffffffff00047882 */ /* 0x000fc60000000000 */
[----:B------:R-:W-:Y:S05]  /*3660*/  BRA.DIV UR4, `(.L_x_68) ;  /* 0x00000072043c7947 */ /* 0x000fea000b800000 */
[----:B------:R-:W-:-:S13]  /*3670*/  ELECT P6, URZ, PT ;  /* 0x0000000000ff782f */ /* 0x000fda00038c0000 */
.L_x_172:
[----:B------:R-:W-:Y:S05]  /*3680*/  @!P6 BRA `(.L_x_67) ;  /* 0x00000000005ce947 */ /* 0x000fea0003800000 */
[----:B-1----:R-:W1:Y:S02]  /*3690*/  LDS R5, [UR5+0x10] ;  /* 0x00001005ff057984 */ /* 0x002e640008000800 */
[----:B-1----:R-:W-:-:S04]  /*36a0*/  SHF.L.U32 R5, R5, 0x1f, RZ ;  /* 0x0000001f05057819 */ /* 0x002fc800000006ff */
[----:B------:R-:W1:Y:S02]  /*36b0*/  SYNCS.PHASECHK.TRANS64.TRYWAIT P0, [UR5+0x8], R5 ;  /* 0x00000805ff0075a7 */ /* 0x000e640008001105 */
[----:B-1----:R-:W-:Y:S05]  /*36c0*/  @P0 BRA `(.L_x_69) ;  /* 0x0000000000080947 */ /* 0x002fea0003800000 */
[----:B------:R-:W1:Y:S02]  /*36d0*/  SYNCS.PHASECHK.TRANS64.TRYWAIT P0, [UR5+0x8], R5 ;  /* 0x00000805ff0075a7 */ /* 0x000e640008001105 */
[----:B-1----:R-:W-:Y:S05]  /*36e0*/  @!P0 BRA `(.L_x_70) ;  /* 0x00000070003c8947 */ /* 0x002fea0003800000 */
.L_x_69:
[----:B------:R-:W2:Y:S01]  /*36f0*/  LDS R7, [UR6+0x180] ;  /* 0x00018006ff077984 */ /* 0x000ea20008000800 */
[----:B-1----:R-:W-:Y:S02]  /*3700*/  HFMA2 R0, -RZ, RZ, 0, 5.9604644775390625e-08 ;  /* 0x00000001ff007431 */ /* 0x002fe400000001ff */
[----:B------:R-:W-:Y:S01]  /*3710*/  IMAD.MOV.U32 R4, RZ, RZ, 0xffff ;  /* 0x0000ffffff047424 */ /* 0x000fe200078e00ff */
[----:B------:R-:W-:Y:S01]  /*3720*/  UPRMT UR4, UR46, 0x654, UR7 ;  /* 0x000006542e047896 */ /* 0x000fe20008000007 */
[----:B--2---:R-:W-:-:S03]  /*3730*/  IMAD.SHL.U32 R5, R7, 0x20, RZ ;  /* 0x0000002007057824 */ /* 0x004fc600078e00ff */
[-C--:B------:R-:W-:Y:S02]  /*3740*/  SHF.L.U32 R4, R4, R7.reuse, RZ ;  /* 0x0000000704047219 */ /* 0x080fe400000006ff */
[----:B------:R-:W-:Y:S01]  /*3750*/  SHF.L.U32 R7, R0, R7, RZ ;  /* 0x0000000700077219 */ /* 0x000fe200000006ff */
[----:B------:R2:W-:Y:S04]  /*3760*/  STS [UR6+0x180], R5 ;  /* 0x00018005ff007988 */ /* 0x0005e80008000806 */
[----:B------:R2:W-:Y:S04]  /*3770*/  ATOMS.OR RZ, [UR5+0x14], R4 ;  /* 0x00001404ffff798c */ /* 0x0005e8000b000005 */
[----:B------:R2:W-:Y:S01]  /*3780*/  ATOMS.OR RZ, [UR5+0x18], R7 ;  /* 0x00001807ffff798c */ /* 0x0005e2000b000005 */
[----:B------:R-:W-:Y:S03]  /*3790*/  SYNCS.ARRIVE.TRANS64.RED.A1T0 RZ, [UR4], RZ ;  /* 0x000000ffffff79a7 */ /* 0x000fe60008100404 */
[----:B------:R2:W-:Y:S01]  /*37a0*/  ATOMS.XOR RZ, [UR5+0x10], R0 ;  /* 0x00001000ffff798c */ /* 0x0005e2000b800005 */
[----:B------:R-:W-:Y:S05]  /*37b0*/  BRA `(.L_x_67) ;  /* 0x0000000000107947 */ /* 0x000fea0003800000 */
.L_x_60:
[----:B------:R-:W-:Y:S02]  /*37c0*/  MOV R0, 0xffffffff ;  /* 0xffffffff00007802 */ /* 0x000fe40000000f00 */
[----:B------:R-:W-:-:S03]  /*37d0*/  MOV R4, 0x3800 ;  /* 0x0000380000047802 */ /* 0x000fc60000000f00 */
[----:B------:R1:W-:Y:S04]  /*37e0*/  STS [UR6+0x180], R0 ;  /* 0x00018000ff007988 */ /* 0x0003e80008000806 */
[----:B-1---5:R-:W-:Y:S05]  /*37f0*/  CALL.REL.NOINC `($__internal_1_$__cuda_sm10x_tcgen05_guardrail_trap_phase_invalid_during_alloc) ;  /* 0x00000078000c7944 */ /* 0x022fea0003c00000 */
.L_x_67:
[----:B------:R-:W-:Y:S05]  /*3800*/  WARPSYNC.ALL ;  /* 0x0000000000007948 */ /* 0x000fea0003800000 */
[----:B------:R-:W3:Y:S01]  /*3810*/  S2UR UR4, SR_CgaCtaId ;  /* 0x00000000000479c3 */ /* 0x000ee20000008800 */
[----:B------:R-:W-:Y:S01]  /*3820*/  UMOV UR26, 0x400 ;  /* 0x00000400001a7882 */ /* 0x000fe20000000000 */
[----:B------:R-:W-:-:S06]  /*3830*/  NOP ;  /* 0x0000000000007918 */ /* 0x000fcc0000000000 */
[----:B------:R-:W-:Y:S06]  /*3840*/  BAR.ARV 0x6, 0xa0 ;  /* 0x0182800000007b1d */ /* 0x000fec0000002000 */
[----:B------:R-:W4:Y:S01]  /*3850*/  LDCU UR6, c[0x0][0x38c] ;  /* 0x00007180ff0677ac */ /* 0x000f220008000800 */
[----:B------:R-:W-:Y:S01]  /*3860*/  LOP3.LUT R3, R3, 0xffff, RZ, 0xc0, !PT ;  /* 0x0000ffff03037812 */ /* 0x000fe200078ec0ff */
[----:B-1----:R-:W-:Y:S01]  /*3870*/  IMAD.MOV.U32 R9, RZ, RZ, 0x1 ;  /* 0x00000001ff097424 */ /* 0x002fe200078e00ff */
[----:B------:R-:W-:Y:S01]  /*3880*/  LOP3.LUT R2, R2, 0xffff, RZ, 0xc0, !PT ;  /* 0x0000ffff02027812 */ /* 0x000fe200078ec0ff */
[----:B------:R-:W-:Y:S01]  /*3890*/  IMAD.MOV.U32 R8, RZ, RZ, RZ ;  /* 0x000000ffff087224 */ /* 0x000fe200078e00ff */
[----:B------:R-:W-:Y:S01]  /*38a0*/  R2UR UR28, R3 ;  /* 0x00000000031c72ca */ /* 0x000fe200000e0000 */
[----:B------:R-:W-:Y:S01]  /*38b0*/  UMOV UR32, URZ ;  /* 0x000000ff00207c82 */ /* 0x000fe20008000000 */
[----:B------:R-:W-:-:S02]  /*38c0*/  R2UR UR42, R2 ;  /* 0x00000000022a72ca */ /* 0x000fc400000e0000 */
[----:B------:R-:W-:Y:S01]  /*38d0*/  CS2R R2, SRZ ;  /* 0x0000000000027805 */ /* 0x000fe2000001ff00 */
[----:B------:R-:W-:Y:S01]  /*38e0*/  UMOV UR23, URZ ;  /* 0x000000ff00177c82 */ /* 0x000fe20008000000 */
[----:B---3--:R-:W-:Y:S01]  /*38f0*/  ULEA UR26, UR4, UR26, 0x18 ;  /* 0x0000001a041a7291 */ /* 0x008fe2000f8ec0ff */
[----:B------:R-:W-:Y:S01]  /*3900*/  UMOV UR22, URZ ;  /* 0x000000ff00167c82 */ /* 0x000fe20008000000 */
[----:B------:R-:W-:Y:S02]  /*3910*/  UISETP.NE.AND UP3, UPT, UR47, URZ, UPT ;  /* 0x000000ff2f00728c */ /* 0x000fe4000bf65270 */
[----:B------:R-:W-:Y:S02]  /*3920*/  UIADD3 UR5, UPT, UPT, UR26, 0x6300, URZ ;  /* 0x000063001a057890 */ /* 0x000fe4000fffe0ff */
[----:B------:R-:W-:-:S03]  /*3930*/  UIADD3 UR4, UPT, UPT, UR26, 0x16300, URZ ;  /* 0x000163001a047890 */ /* 0x000fc6000fffe0ff */
[----:B--2---:R-:W1:Y:S01]  /*3940*/  LDS R0, [UR26+0x180] ;  /* 0x0001801aff007984 */ /* 0x004e620008000800 */
[----:B----4-:R-:W-:Y:S02]  /*3950*/  UIADD3 UR6, UPT, UPT, UR6, 0x7f, URZ ;  /* 0x0000007f06067890 */ /* 0x010fe4000fffe0ff */
[----:B------:R-:W-:Y:S02]  /*3960*/  USHF.R.U32.HI UR5, URZ, 0x4, UR5 ;  /* 0x00000004ff057899 */ /* 0x000fe40008011605 */
[----:B------:R-:W-:Y:S02]  /*3970*/  USHF.R.S32.HI UR33, URZ, 0x1f, UR6 ;  /* 0x0000001fff217899 */ /* 0x000fe40008011406 */
[----:B------:R-:W-:Y:S02]  /*3980*/  USHF.R.U32.HI UR4, URZ, 0x4, UR4 ;  /* 0x00000004ff047899 */ /* 0x000fe40008011604 */
[----:B------:R-:W-:Y:S02]  /*3990*/  ULEA.HI UR33, UR33, UR6, URZ, 0x7 ;  /* 0x0000000621217291 */ /* 0x000fe4000f8f38ff */
[----:B------:R-:W-:-:S02]  /*39a0*/  ULOP3.LUT UR5, UR5, 0x3fff, URZ, 0xc0, !UPT ;  /* 0x00003fff05057892 */ /* 0x000fc4000f8ec0ff */
[----:B------:R-:W-:Y:S02]  /*39b0*/  USHF.R.S32.HI UR33, URZ, 0x7, UR33 ;  /* 0x00000007ff217899 */ /* 0x000fe40008011421 */
[----:B------:R-:W-:Y:S02]  /*39c0*/  ULOP3.LUT UR30, UR4, 0x3fff, URZ, 0xc0, !UPT ;  /* 0x00003fff041e7892 */ /* 0x000fe4000f8ec0ff */
[----:B------:R-:W-:Y:S01]  /*39d0*/  UISETP.LT.AND UP0, UPT, UR33, 0x1, UPT ;  /* 0x000000012100788c */ /* 0x000fe2000bf01270 */
[----:B------:R-:W-:Y:S01]  /*39e0*/  UMOV UR40, 0x0 ;  /* 0x0000000000287882 */ /* 0x000fe20000000000 */
[----:B------:R-:W-:Y:S01]  /*39f0*/  UMOV UR41, 0x8400490 ;  /* 0x0840049000297882 */ /* 0x000fe20000000000 */
[----:B------:R-:W-:Y:S02]  /*3a00*/  ULOP3.LUT UR29, UR5, 0x10000, URZ, 0xfc, !UPT ;  /* 0x00010000051d7892 */ /* 0x000fe4000f8efcff */
[----:B------:R-:W-:Y:S02]  /*3a10*/  ULOP3.LUT UR30, UR30, 0x10000, URZ, 0xfc, !UPT ;  /* 0x000100001e1e7892 */ /* 0x000fe4000f8efcff */
[----:B------:R-:W-:Y:S01]  /*3a20*/  USEL UR43, UR33, 0x1, !UP0 ;  /* 0x00000001212b7887 */ /* 0x000fe2000c000000 */
[----:B------:R-:W-:Y:S01]  /*3a30*/  UMOV UR38, 0x0 ;  /* 0x0000000000267882 */ /* 0x000fe20000000000 */
[----:B------:R-:W-:Y:S01]  /*3a40*/  UMOV UR39, 0x8400490 ;  /* 0x0840049000277882 */ /* 0x000fe20000000000 */
[----:B------:R-:W-:Y:S01]  /*3a50*/  UMOV UR36, 0x0 ;  /* 0x0000000000247882 */ /* 0x000fe20000000000 */
[----:B------:R-:W-:Y:S01]  /*3a60*/  UMOV UR37, 0x8400490 ;  /* 0x0840049000257882 */ /* 0x000fe20000000000 */
[----:B------:R-:W-:Y:S01]  /*3a70*/  UMOV UR34, 0x0 ;  /* 0x0000000000227882 */ /* 0x000fe20000000000 */
[----:B------:R-:W-:Y:S01]  /*3a80*/  UMOV UR35, 0x8400490 ;  /* 0x0840049000237882 */ /* 0x000fe20000000000 */
[----:B-1----:R-:W-:-:S15]  /*3a90*/  R2UR UR44, R0 ;  /* 0x00000000002c72ca */ /* 0x002fde00000e0000 */
.L_x_78:
[C---:B------:R-:W-:Y:S02]  /*3aa0*/  LEA R0, R8.reuse, UR26, 0x3 ;  /* 0x0000001a08007c11 */ /* 0x040fe4000f8e18ff */
[----:B------:R-:W-:Y:S02]  /*3ab0*/  SHF.L.U32 R5, R3, 0x1f, RZ ;  /* 0x0000001f03057819 */ /* 0x000fe400000006ff */
[----:B------:R-:W-:Y:S02]  /*3ac0*/  LEA R4, R8, UR26, 0x4 ;  /* 0x0000001a08047c11 */ /* 0x000fe4000f8e20ff */
[----:B------:R-:W1:Y:S02]  /*3ad0*/  SYNCS.PHASECHK.TRANS64.TRYWAIT P0, [R0+URZ+0xd0], R5 ;  /* 0x0000d005000075a7 */ /* 0x000e6400080011ff */
[----:B-1-3--:R-:W-:Y:S05]  /*3ae0*/  @!P0 BRA `(.L_x_71) ;  /* 0x0000006c00548947 */ /* 0x00afea0003800000 */
.L_x_173:
[----:B-1----:R-:W1:Y:S01]  /*3af0*/  LDS.128 R4, [R4+0x160] ;  /* 0x0001600004047984 */ /* 0x002e620000000c00 */
[----:B------:R-:W-:Y:S02]  /*3b00*/  VIADD R0, R0, 0xe0 ;  /* 0x000000e000007836 */ /* 0x000fe40000000000 */
[----:B------:R-:W-:Y:S01]  /*3b10*/  VIADD R8, R8, 0x1 ;  /* 0x0000000108087836 */ /* 0x000fe20000000000 */
[----:B------:R-:W-:Y:S01]  /*3b20*/  @!PT LDS RZ, [RZ] ;  /* 0x00000000fffff984 */ /* 0x000fe20000000800 */
[----:B------:R-:W-:Y:S01]  /*3b30*/  @!PT LDS RZ, [RZ] ;  /* 0x00000000fffff984 */ /* 0x000fe20000000800 */
[----:B------:R-:W-:Y:S01]  /*3b40*/  @!PT LDS RZ, [RZ] ;  /* 0x00000000fffff984 */ /* 0x000fe20000000800 */
[----:B------:R-:W-:Y:S01]  /*3b50*/  @!PT LDS RZ, [RZ] ;  /* 0x00000000fffff984 */ /* 0x000fe20000000800 */
[----:B------:R2:W-:Y:S06]  /*3b60*/  MEMBAR.ALL.CTA ;  /* 0x0000000000007992 */ /* 0x0005ec0000008000 */
[----:B--2---:R-:W2:Y:S01]  /*3b70*/  FENCE.VIEW.ASYNC.S ;  /* 0x00000000000073c6 */ /* 0x004ea20000000000 */
[----:B------:R-:W-:-:S04]  /*3b80*/  PRMT R0, RZ, 0x654, R0 ;  /* 0x00000654ff007816 */ /* 0x000fc80000000000 */
[----:B--2---:R2:W-:Y:S01]  /*3b90*/  SYNCS.ARRIVE.TRANS64.RED.A1T0 RZ, [R0+URZ], RZ ;  /* 0x000000ff00ff79a7 */ /* 0x0045e200081004ff */
[----:B-1----:R-:W-:Y:S01]  /*3ba0*/  LOP3.LUT P1, RZ, R6, 0x1, RZ, 0xc0, !PT ;  /* 0x0000000106ff7812 */ /* 0x002fe2000782c0ff */
[----:B--2---:R-:W-:-:S12]  /*3bb0*/  BRA.U UP3, `(.L_x_72) ;  /* 0x0000000503087547 */ /* 0x004fd8000b800000 */
[----:B------:R-:W1:Y:S01]  /*3bc0*/  LDCU UR4, c[0x0][0x38c] ;  /* 0x00007180ff0477ac */ /* 0x000e620008000800 */
[----:B------:R-:W-:Y:S02]  /*3bd0*/  PLOP3.LUT P2, PT, PT, PT, PT, 0x80, 0x8 ;  /* 0x000000000008781c */ /* 0x000fe40003f4f070 */
[----:B------:R-:W-:Y:S01]  /*3be0*/  SHF.L.U32 R5, R9, 0x1f, RZ ;  /* 0x0000001f09057819 */ /* 0x000fe200000006ff */
[----:B------:R-:W-:Y:S02]  /*3bf0*/  ULEA UR31, UR32, UR26, 0x3 ;  /* 0x0000001a201f7291 */ /* 0x000fe4000f8e18ff */
[----:B------:R-:W-:Y:S02]  /*3c00*/  ULEA UR11, UR32, UR44, 0x7 ;  /* 0x0000002c200b7291 */ /* 0x000fe4000f8e38ff */
[----:B-1----:R-:W-:-:S06]  /*3c10*/  UISETP.GE.AND UP0, UPT, UR4, 0x1, UPT ;  /* 0x000000010400788c */ /* 0x002fcc000bf06270 */
[----:B------:R-:W-:-:S05]  /*3c20*/  PLOP3.LUT P0, PT, PT, PT, UP0, 0x80, 0x8 ;  /* 0x000000000008781c */ /* 0x000fca0003f0f008 */
[----:B------:R-:W-:-:S08]  /*3c30*/  @UP0 ULEA UR4, UR23, UR26, 0x3 ;  /* 0x0000001a17040291 */ /* 0x000fd0000f8e18ff */
[----:B------:R-:W-:-:S04]  /*3c40*/  @P0 SHF.L.U32 R0, R2, 0x1f, RZ ;  /* 0x0000001f02000819 */ /* 0x000fc800000006ff */
[----:B------:R1:W2:Y:S01]  /*3c50*/  @P0 SYNCS.PHASECHK.TRANS64.TRYWAIT P2, [UR4], R0 ;  /* 0x00000000ff0005a7 */ /* 0x0002a20008041104 */
[----:B------:R-:W3:Y:S02]  /*3c60*/  SYNCS.PHASECHK.TRANS64.TRYWAIT P0, [UR31+0x110], R5 ;  /* 0x00011005ff0075a7 */ /* 0x000ee4000800111f */
[----:B-123--:R-:W-:Y:S05]  /*3c70*/  @!P0 BRA `(.L_x_73) ;  /* 0x0000006c00048947 */ /* 0x00efea0003800000 */
.L_x_175:
[----:B------:R-:W-:Y:S01]  /*3c80*/  UMOV UR27, UR22 ;  /* 0x00000016001b7c82 */ /* 0x000fe20008000000 */
[----:B------:R-:W-:Y:S05]  /*3c90*/  BRA.U !UP0, `(.L_x_74) ;  /* 0x0000000108c07547 */ /* 0x000fea000b800000 */
[----:B------:R-:W-:Y:S02]  /*3ca0*/  UIADD3 UR27, UPT, UPT, UR43, UR22, URZ ;  /* 0x000000162b1b7290 */ /* 0x000fe4000fffe0ff */
[----:B------:R-:W-:Y:S01]  /*3cb0*/  UPLOP3.LUT UP2, UPT, UPT, UPT, UPT, 0x40, 0x4 ;  /* 0x000000000004789c */ /* 0x000fe20003f4e870 */
[----:B------:R-:W-:Y:S01]  /*3cc0*/  UMOV UR24, UR33 ;  /* 0x0000002100187c82 */ /* 0x000fe20008000000 */
[----:B------:R-:W-:-:S09]  /*3cd0*/  UMOV UR10, UR23 ;  /* 0x00000017000a7c82 */ /* 0x000fd20008000000 */
.L_x_77:
[----:B--2---:R-:W-:Y:S01]  /*3ce0*/  ULEA UR5, UR10, UR26, 0x3 ;  /* 0x0000001a0a057291 */ /* 0x004fe2000f8e18ff */
[----:B---3--:R-:W-:Y:S11]  /*3cf0*/  @P2 BRA `(.L_x_75) ;  /* 0x00000000000c2947 */ /* 0x008ff60003800000 */
[----:B-1----:R-:W-:Y:S04]  /*3d00*/  SHF.L.U32 R5, R2, 0x1f, RZ ;  /* 0x0000001f02057819 */ /* 0x002fe800000006ff */
[----:B------:R-:W1:Y:S02]  /*3d10*/  SYNCS.PHASECHK.TRANS64.TRYWAIT P0, [UR5], R5 ;  /* 0x00000005ff0075a7 */ /* 0x000e640008001105 */
[----:B-1----:R-:W-:Y:S05]  /*3d20*/  @!P0 BRA `(.L_x_76) ;  /* 0x0000006800f08947 */ /* 0x002fea0003800000 */
.L_x_75:
[----:B------:R-:W-:Y:S01]  /*3d30*/  UISETP.NE.AND UP0, UPT, UR24, 0x1, UPT ;  /* 0x000000011800788c */ /* 0x000fe2000bf05270 */
[----:B------:R-:W-:Y:S01]  /*3d40*/  PLOP3.LUT P2, PT, PT, PT, PT, 0x80, 0x8 ;  /* 0x000000000008781c */ /* 0x000fe20003f4f070 */
[----:B------:R-:W-:Y:S02]  /*3d50*/  UIADD3 UR4, UPT, UPT, UR10, 0x1, URZ ;  /* 0x000000010a047890 */ /* 0x000fe4000fffe0ff */
[----:B------:R-:W-:Y:S02]  /*3d60*/  UIADD3 UR25, UPT, UPT, UR5, 0x40, URZ ;  /* 0x0000004005197890 */ /* 0x000fe4000fffe0ff */
[----:B------:R-:W-:Y:S01]  /*3d70*/  UISETP.NE.AND UP1, UPT, UR4, 0x8, UPT ;  /* 0x000000080400788c */ /* 0x000fe2000bf25270 */
[----:B------:R-:W-:Y:S01]  /*3d80*/  PLOP3.LUT P0, PT, PT, PT, UP0, 0x80, 0x8 ;  /* 0x000000000008781c */ /* 0x000fe20003f0f008 */
[----:B------:R-:W-:Y:S02]  /*3d90*/  UIADD3 UR22, UPT, UPT, UR22, 0x1, URZ ;  /* 0x0000000116167890 */ /* 0x000fe4000fffe0ff */
[----:B------:R-:W-:Y:S02]  /*3da0*/  USEL UR6, URZ, 0x1, UP1 ;  /* 0x00000001ff067887 */ /* 0x000fe40008800000 */
[----:B------:R-:W-:Y:S02]  /*3db0*/  USEL UR23, UR4, URZ, UP1 ;  /* 0x000000ff04177287 */ /* 0x000fe40008800000 */
[----:B------:R-:W-:Y:S02]  /*3dc0*/  UIADD3 UR24, UPT, UPT, UR24, -0x1, URZ ;  /* 0xffffffff18187890 */ /* 0x000fe4000fffe0ff */
[----:B------:R-:W-:Y:S01]  /*3dd0*/  @UP0 ULEA UR4, UR23, UR26, 0x3 ;  /* 0x0000001a17040291 */ /* 0x000fe2000f8e18ff */
[----:B------:R-:W-:Y:S01]  /*3de0*/  LOP3.LUT R2, R2, UR6, RZ, 0x3c, !PT ;  /* 0x0000000602027c12 */ /* 0x000fe2000f8e3cff */
[----:B------:R-:W-:Y:S02]  /*3df0*/  ULEA UR6, UR10, UR30, 0xa ;  /* 0x0000001e0a067291 */ /* 0x000fe4000f8e50ff */
[----:B------:R-:W-:Y:S01]  /*3e00*/  UISETP.NE.AND UP0, UPT, UR22, UR27, UPT ;  /* 0x0000001b1600728c */ /* 0x000fe2000bf05270 */
[----:B-1----:R-:W-:Y:S01]  /*3e10*/  @P0 SHF.L.U32 R0, R2, 0x1f, RZ ;  /* 0x0000001f02000819 */ /* 0x002fe200000006ff */
[----:B------:R-:W-:Y:S02]  /*3e20*/  UIADD3 UR20, UPT, UPT, UR6, 0x2, URZ ;  /* 0x0000000206147890 */ /* 0x000fe4000fffe0ff */
[----:B------:R-:W-:Y:S01]  /*3e30*/  UIADD3 UR16, UPT, UPT, UR6, 0x4, URZ ;  /* 0x0000000406107890 */ /* 0x000fe2000fffe0ff */
[----:B------:R2:W3:Y:S01]  /*3e40*/  @P0 SYNCS.PHASECHK.TRANS64.TRYWAIT P2, [UR4], R0 ;  /* 0x00000000ff0005a7 */ /* 0x0004e20008041104 */
[----:B------:R-:W-:Y:S02]  /*3e50*/  ULEA UR4, UR10, UR29, 0x9 ;  /* 0x0000001d0a047291 */ /* 0x000fe4000f8e48ff */
[----:B------:R-:W-:Y:S02]  /*3e60*/  UIADD3 UR12, UPT, UPT, UR6, 0x6, URZ ;  /* 0x00000006060c7890 */ /* 0x000fe4000fffe0ff */
[----:B------:R-:W-:Y:S02]  /*3e70*/  UIADD3 UR18, UPT, UPT, UR4, 0x2, URZ ;  /* 0x0000000204127890 */ /* 0x000fe4000fffe0ff */
[----:B------:R-:W-:Y:S02]  /*3e80*/  UIADD3 UR14, UPT, UPT, UR4, 0x4, URZ ;  /* 0x00000004040e7890 */ /* 0x000fe4000fffe0ff */
[----:B------:R-:W-:Y:S01]  /*3e90*/  UIADD3 UR8, UPT, UPT, UR4, 0x6, URZ ;  /* 0x0000000604087890 */ /* 0x000fe2000fffe0ff */
[----:B------:R-:W-:Y:S01]  /*3ea0*/  UMOV UR7, 0x40004040 ;  /* 0x4000404000077882 */ /* 0x000fe20000000000 */
[----:B------:R-:W-:Y:S01]  /*3eb0*/  UMOV UR5, 0x40004040 ;  /* 0x4000404000057882 */ /* 0x000fe20000000000 */
[----:B------:R-:W-:Y:S01]  /*3ec0*/  UMOV UR21, 0x40004040 ;  /* 0x4000404000157882 */ /* 0x000fe20000000000 */
[----:B------:R2:W-:Y:S01]  /*3ed0*/  UTCQMMA.2CTA gdesc[UR4], gdesc[UR6], tmem[UR11], tmem[UR40], idesc[UR41], UP2 ;  /* 0x00ff2806040075ea */ /* 0x0005e2000920030b */
[----:B------:R-:W-:Y:S01]  /*3ee0*/  UPLOP3.LUT UP2, UPT, UPT, UPT, UPT, 0x80, 0x8 ;  /* 0x000000000008789c */ /* 0x000fe20003f4f070 */
[----:B------:R-:W-:Y:S01]  /*3ef0*/  UMOV UR19, 0x40004040 ;  /* 0x4000404000137882 */ /* 0x000fe20000000000 */
[----:B------:R-:W-:Y:S01]  /*3f00*/  UMOV UR17, 0x40004040 ;  /* 0x4000404000117882 */ /* 0x000fe20000000000 */
[----:B------:R2:W-:Y:S01]  /*3f10*/  UTCQMMA.2CTA gdesc[UR18], gdesc[UR20], tmem[UR11], tmem[UR38], idesc[UR39], UPT ;  /* 0x00ff2614120075ea */ /* 0x0005e2000ba0030b */
[----:B------:R-:W-:Y:S01]  /*3f20*/  UMOV UR15, 0x40004040 ;  /* 0x40004040000f7882 */ /* 0x000fe20000000000 */
[----:B------:R-:W-:Y:S01]  /*3f30*/  UMOV UR13, 0x40004040 ;  /* 0x40004040000d7882 */ /* 0x000fe20000000000 */
[----:B------:R-:W-:Y:S01]  /*3f40*/  UMOV UR9, 0x40004040 ;  /* 0x4000404000097882 */ /* 0x000fe20000000000 */
[----:B------:R2:W-:Y:S01]  /*3f50*/  UTCQMMA.2CTA gdesc[UR14], gdesc[UR16], tmem[UR11], tmem[UR36], idesc[UR37], UPT ;  /* 0x00ff24100e0075ea */ /* 0x0005e2000ba0030b */
[----:B------:R2:W-:Y:S01]  /*3f60*/  UTCQMMA.2CTA gdesc[UR8], gdesc[UR12], tmem[UR11], tmem[UR34], idesc[UR35], UPT ;  /* 0x00ff220c080075ea */ /* 0x0005e2000ba0030b */
[----:B------:R2:W-:Y:S01]  /*3f70*/  UTCBAR.2CTA.MULTICAST [UR25], URZ, UR28 ;  /* 0x000000ff190073e9 */ /* 0x0005e2000820081c */
[----:B------:R-:W-:Y:S01]  /*3f80*/  UMOV UR10, UR23 ;  /* 0x00000017000a7c82 */ /* 0x000fe20008000000 */
[----:B------:R-:W-:Y:S05]  /*3f90*/  BRA.U UP0, `(.L_x_77) ;  /* 0xfffffffd00507547 */ /* 0x000fea000b83ffff */
.L_x_74:
[----:B--2---:R-:W-:Y:S01]  /*3fa0*/  UIADD3 UR4, UPT, UPT, UR31, 0xf0, URZ ;  /* 0x000000f01f047890 */ /* 0x004fe2000fffe0ff */
[----:B------:R-:W-:-:S08]  /*3fb0*/  UMOV UR22, UR27 ;  /* 0x0000001b00167c82 */ /* 0x000fd00008000000 */
[----:B------:R2:W-:Y:S01]  /*3fc0*/  UTCBAR.2CTA.MULTICAST [UR4], URZ, UR42 ;  /* 0x000000ff040073e9 */ /* 0x0005e2000820082a */
[----:B------:R-:W-:Y:S02]  /*3fd0*/  NOP ;  /* 0x0000000000007918 */ /* 0x000fe40000000000 */
.L_x_72:
[----:B--2---:R-:W-:Y:S01]  /*3fe0*/  UIADD3 UR4, UPT, UPT, UR32, 0x1, URZ ;  /* 0x0000000120047890 */ /* 0x004fe2000fffe0ff */
[----:B------:R-:W-:-:S03]  /*3ff0*/  ISETP.NE.AND P0, PT, R8, 0x2, PT ;  /* 0x000000020800780c */ /* 0x000fc60003f05270 */
[----:B------:R-:W-:Y:S01]  /*4000*/  UISETP.NE.AND UP0, UPT, UR4, 0x4, UPT ;  /* 0x000000040400788c */ /* 0x000fe2000bf05270 */
[----:B-1----:R-:W-:Y:S02]  /*4010*/  SEL R0, RZ, 0x1, P0 ;  /* 0x00000001ff007807 */ /* 0x002fe40000000000 */
[----:B------:R-:W-:Y:S01]  /*4020*/  SEL R8, R8, RZ, P0 ;  /* 0x000000ff08087207 */ /* 0x000fe20000000000 */
[----:B------:R-:W-:Y:S01]  /*4030*/  USEL UR5, URZ, 0x1, UP0 ;  /* 0x00000001ff057887 */ /* 0x000fe20008000000 */
[----:B------:R-:W-:Y:S01]  /*4040*/  LOP3.LUT R3, R3, R0, RZ, 0x3c, !PT ;  /* 0x0000000003037212 */ /* 0x000fe200078e3cff */
[----:B------:R-:W-:-:S04]  /*4050*/  USEL UR32, UR4, URZ, UP0 ;  /* 0x000000ff04207287 */ /* 0x000fc80008000000 */
[----:B------:R-:W-:Y:S01]  /*4060*/  LOP3.LUT R9, R9, UR5, RZ, 0x3c, !PT ;  /* 0x0000000509097c12 */ /* 0x000fe2000f8e3cff */
[----:B------:R-:W-:Y:S07]  /*4070*/  @P1 BRA `(.L_x_78) ;  /* 0xfffffff800881947 */ /* 0x000fee000383ffff */
[----:B------:R-:W1:Y:S01]  /*4080*/  S2UR UR8, SR_CgaCtaId ;  /* 0x00000000000879c3 */ /* 0x000e620000008800 */
[----:B------:R-:W-:Y:S01]  /*4090*/  ELECT P0, URZ, PT ;  /* 0x0000000000ff782f */ /* 0x000fe20003800000 */
[----:B------:R-:W-:Y:S01]  /*40a0*/  HFMA2 R0, -RZ, RZ, 0, 5.9604644775390625e-08 ;  /* 0x00000001ff007431 */ /* 0x000fe200000001ff */
[----:B------:R-:W-:-:S05]  /*40b0*/  UMOV UR4, 0x40 ;  /* 0x0000004000047882 */ /* 0x000fca0000000000 */
[----:B------:R-:W-:Y:S01]  /*40c0*/  UVIRTCOUNT.DEALLOC.SMPOOL 0x80 ;  /* 0x000000800000784c */ /* 0x000fe20000000000 */
[----:B------:R-:W-:Y:S02]  /*40d0*/  UISETP.NE.AND UP1, UPT, UR47, URZ, UPT ;  /* 0x000000ff2f00728c */ /* 0x000fe4000bf25270 */
[----:B-1----:R-:W-:-:S09]  /*40e0*/  ULEA UR8, UR8, UR4, 0x18 ;  /* 0x0000000408087291 */ /* 0x002fd2000f8ec0ff */
[----:B------:R1:W-:Y:S01]  /*40f0*/  @P0 STS.U8 [UR8+0x1c], R0 ;  /* 0x00001c00ff000988 */ /* 0x0003e20008000008 */
[----:B------:R-:W-:Y:S05]  /*4100*/  BRA.U UP1, `(.L_x_79) ;  /* 0x0000000101a07547 */ /* 0x000fea000b800000 */
[----:B------:R-:W-:Y:S01]  /*4110*/  UIADD3 UR7, UPT, UPT, UR26, 0x110, URZ ;  /* 0x000001101a077890 */ /* 0x000fe2000fffe0ff */
[----:B------:R-:W-:-:S03]  /*4120*/  SHF.L.U32 R3, R9, 0x1f, RZ ;  /* 0x0000001f09037819 */ /* 0x000fc600000006ff */
[----:B------:R-:W-:-:S09]  /*4130*/  ULEA UR4, UR32, UR7, 0x3 ;  /* 0x0000000720047291 */ /* 0x000fd2000f8e18ff */
[----:B------:R-:W2:Y:S02]  /*4140*/  SYNCS.PHASECHK.TRANS64.TRYWAIT P0, [UR4], R3 ;  /* 0x00000003ff0075a7 */ /* 0x000ea40008001104 */
[----:B--2---:R-:W-:Y:S05]  /*4150*/  @!P0 BRA `(.L_x_80) ;  /* 0x0000006400fc8947 */ /* 0x004fea0003800000 */
.L_x_178:
        /* <DEDUP_REMOVED lines=9> */
.L_x_180:
        /* <DEDUP_REMOVED lines=9> */
.L_x_182:
[----:B------:R-:W-:-:S04]  /*4280*/  UIADD3 UR4, UPT, UPT, UR4, 0x1, URZ ;  /* 0x0000000104047890 */ /* 0x000fc8000fffe0ff */
[----:B------:R-:W-:-:S04]  /*4290*/  UISETP.NE.AND UP0, UPT, UR4, 0x4, UPT ;  /* 0x000000040400788c */ /* 0x000fc8000bf05270 */
[----:B------:R-:W-:Y:S02]  /*42a0*/  USEL UR5, URZ, 0x1, UP0 ;  /* 0x00000001ff057887 */ /* 0x000fe40008000000 */
[----:B------:R-:W-:-:S04]  /*42b0*/  USEL UR4, UR4, URZ, UP0 ;  /* 0x000000ff04047287 */ /* 0x000fc80008000000 */
[----:B------:R-:W-:Y:S01]  /*42c0*/  ULEA UR4, UR4, UR7, 0x3 ;  /* 0x0000000704047291 */ /* 0x000fe2000f8e18ff */
[----:B-1----:R-:W-:-:S04]  /*42d0*/  LOP3.LUT R3, R2, UR5, RZ, 0x3c, !PT ;  /* 0x0000000502037c12 */ /* 0x002fc8000f8e3cff */
[----:B------:R-:W-:Y:S01]  /*42e0*/  SHF.L.U32 R3, R3, 0x1f, RZ ;  /* 0x0000001f03037819 */ /* 0x000fe200000006ff */
[----:B------:R-:W-:-:S04]  /*42f0*/  IMAD.U32 R0, RZ, RZ, UR4 ;  /* 0x00000004ff007e24 */ /* 0x000fc8000f8e00ff */
[----:B------:R1:W2:Y:S03]  /*4300*/  SYNCS.PHASECHK.TRANS64.TRYWAIT P0, [R0+URZ], R3 ;  /* 0x00000003000075a7 */ /* 0x0002a600080011ff */
[----:B--2---:R-:W-:Y:S05]  /*4310*/  @!P0 NANOSLEEP.SYNCS 0x989680 ;  /* 0x009896800000895d */ /* 0x004fea0003900000 */
[----:B------:R-:W2:Y:S02]  /*4320*/  @!P0 SYNCS.PHASECHK.TRANS64 P0, [R0+URZ], R3 ;  /* 0x00000003000085a7 */ /* 0x000ea400080010ff */
[----:B--2---:R-:W-:Y:S05]  /*4330*/  @P0 BRA `(.L_x_83) ;  /* 0x0000000000200947 */ /* 0x004fea0003800000 */
.L_x_84:
[----:B--2---:R2:W4:Y:S02]  /*4340*/  SYNCS.PHASECHK.TRANS64.TRYWAIT P0, [R0+URZ], R3 ;  /* 0x00000003000075a7 */ /* 0x00452400080011ff */
[----:B----4-:R-:W-:Y:S05]  /*4350*/  @!P0 NANOSLEEP.SYNCS 0x989680 ;  /* 0x009896800000895d */ /* 0x010fea0003900000 */
[----:B------:R-:W4:Y:S02]  /*4360*/  @!P0 SYNCS.PHASECHK.TRANS64 P0, [R0+URZ], R3 ;  /* 0x00000003000085a7 */ /* 0x000f2400080010ff */
[----:B----4-:R-:W-:Y:S05]  /*4370*/  @!P0 BRA `(.L_x_84) ;  /* 0xfffffffc00f08947 */ /* 0x010fea000383ffff */
[----:B------:R-:W-:Y:S05]  /*4380*/  BRA `(.L_x_83) ;  /* 0x00000000000c7947 */ /* 0x000fea0003800000 */
.L_x_79:
[----:B------:R-:W-:-:S04]  /*4390*/  UIADD3 UR4, UPT, UPT, UR26, 0x150, URZ ;  /* 0x000001501a047890 */ /* 0x000fc8000fffe0ff */
[----:B------:R-:W-:-:S09]  /*43a0*/  UPRMT UR4, UR46, 0x654, UR4 ;  /* 0x000006542e047896 */ /* 0x000fd20008000004 */
[----:B------:R-:W-:Y:S03]  /*43b0*/  SYNCS.ARRIVE.TRANS64.RED.A1T0 RZ, [UR4], RZ ;  /* 0x000000ffffff79a7 */ /* 0x000fe60008100404 */
.L_x_83:
[----:B-12---:R-:W-:Y:S01]  /*43c0*/  SHF.L.U32 R3, RZ, 0x1f, RZ ;  /* 0x0000001fff037819 */ /* 0x006fe200000006ff */
[----:B------:R-:W-:Y:S01]  /*43d0*/  UIADD3 UR4, UPT, UPT, UR26, 0x150, URZ ;  /* 0x000001501a047890 */ /* 0x000fe2000fffe0ff */
[----:B------:R-:W-:Y:S02]  /*43e0*/  PLOP3.LUT P0, PT, PT, PT, UP1, 0x80, 0x8 ;  /* 0x000000000008781c */ /* 0x000fe40003f0f018 */
[----:B------:R-:W1:Y:S02]  /*43f0*/  SYNCS.PHASECHK.TRANS64.TRYWAIT P1, [UR26+0x150], R3 ;  /* 0x00015003ff0075a7 */ /* 0x000e64000802111a */
[----:B-1----:R-:W-:Y:S09]  /*4400*/  @!P1 BRA `(.L_x_85) ;  /* 0x0000006400989947 */ /* 0x002ff20003800000 */
.L_x_184:
[----:B------:R-:W-:Y:S01]  /*4410*/  @!UP1 UPRMT UR4, UR46, 0x654, UR4 ;  /* 0x000006542e049896 */ /* 0x000fe20008000004 */
[----:B------:R-:W-:Y:S01]  /*4420*/  UMOV UR5, 0xffff ;  /* 0x0000ffff00057882 */ /* 0x000fe20000000000 */
[----:B------:R-:W-:-:S07]  /*4430*/  UMOV UR6, 0x1 ;  /* 0x0000000100067882 */ /* 0x000fce0000000000 */
[----:B------:R-:W-:Y:S01]  /*4440*/  @!P0 SYNCS.ARRIVE.TRANS64.RED.A1T0 RZ, [UR4], RZ ;  /* 0x000000ffffff89a7 */ /* 0x000fe20008100404 */
[----:B------:R-:W-:Y:S01]  /*4450*/  NOP ;  /* 0x0000000000007918 */ /* 0x000fe20000000000 */
[----:B-1----:R-:W1:Y:S01]  /*4460*/  LDS R0, [UR8+0x14] ;  /* 0x00001408ff007984 */ /* 0x002e620008000800 */
[----:B------:R-:W-:-:S04]  /*4470*/  ULOP3.LUT UR4, UR44, 0xffff, URZ, 0xc0, !UPT ;  /* 0x0000ffff2c047892 */ /* 0x000fc8000f8ec0ff */
[----:B------:R-:W-:-:S04]  /*4480*/  USHF.R.U32.HI UR4, URZ, 0x5, UR4 ;  /* 0x00000005ff047899 */ /* 0x000fc80008011604 */
[----:B------:R-:W-:Y:S02]  /*4490*/  USHF.L.U32 UR5, UR5, UR4, URZ ;  /* 0x0000000405057299 */ /* 0x000fe400080006ff */
[----:B------:R-:W-:-:S04]  /*44a0*/  USHF.L.U32 UR4, UR6, UR4, URZ ;  /* 0x0000000406047299 */ /* 0x000fc800080006ff */
[----:B-1----:R-:W-:-:S04]  /*44b0*/  LOP3.LUT R0, R0, UR5, RZ, 0xc0, !PT ;  /* 0x0000000500007c12 */ /* 0x002fc8000f8ec0ff */
[----:B------:R-:W-:-:S13]  /*44c0*/  ISETP.NE.AND P0, PT, R0, UR5, PT ;  /* 0x0000000500007c0c */ /* 0x000fda000bf05270 */
[----:B------:R-:W-:Y:S05]  /*44d0*/  @P0 BRA `(.L_x_86) ;  /* 0x0000000000580947 */ /* 0x000fea0003800000 */
[----:B------:R-:W1:Y:S02]  /*44e0*/  LDS R0, [UR8+0x18] ;  /* 0x00001808ff007984 */ /* 0x000e640008000800 */
[----:B-1----:R-:W-:-:S04]  /*44f0*/  LOP3.LUT R0, R0, UR4, RZ, 0xc0, !PT ;  /* 0x0000000400007c12 */ /* 0x002fc8000f8ec0ff */
[----:B------:R-:W-:-:S13]  /*4500*/  ISETP.NE.AND P0, PT, R0, UR4, PT ;  /* 0x0000000400007c0c */ /* 0x000fda000bf05270 */
[----:B------:R-:W-:Y:S05]  /*4510*/  @P0 BRA `(.L_x_87) ;  /* 0x00000000003c0947 */ /* 0x000fea0003800000 */
[----:B------:R-:W1:Y:S01]  /*4520*/  S2R R2, SR_LANEID ;  /* 0x0000000000027919 */ /* 0x000e620000000000 */
[----:B------:R-:W-:Y:S01]  /*4530*/  ULOP3.LUT UR5, URZ, UR5, URZ, 0x33, !UPT ;  /* 0x00000005ff057292 */ /* 0x000fe2000f8e33ff */
[----:B------:R-:W-:Y:S01]  /*4540*/  LOP3.LUT R4, RZ, UR4, RZ, 0x33, !PT ;  /* 0x00000004ff047c12 */ /* 0x000fe2000f8e33ff */
[----:B------:R-:W-:Y:S02]  /*4550*/  VOTEU.ANY UR4, UPT, PT ;  /* 0x0000000000047886 */ /* 0x000fe400038e0100 */
[----:B------:R-:W-:Y:S01]  /*4560*/  UFLO.U32 UR4, UR4 ;  /* 0x00000004000472bd */ /* 0x000fe200080e0000 */
[----:B------:R-:W2:Y:S01]  /*4570*/  REDUX UR6, R4 ;  /* 0x00000000040673c4 */ /* 0x000ea20000000000 */
[----:B------:R-:W-:-:S06]  /*4580*/  IMAD.U32 R0, RZ, RZ, UR5 ;  /* 0x00000005ff007e24 */ /* 0x000fcc000f8e00ff */
[----:B------:R4:W-:Y:S01]  /*4590*/  UTCATOMSWS.AND URZ, UR5 ;  /* 0x0000000500ff79e3 */ /* 0x0009e20008000000 */
[----:B------:R-:W3:Y:S01]  /*45a0*/  REDUX UR7, R0 ;  /* 0x00000000000773c4 */ /* 0x000ee20000000000 */
[----:B-1----:R-:W-:Y:S01]  /*45b0*/  ISETP.EQ.U32.AND P0, PT, R2, UR4, PT ;  /* 0x0000000402007c0c */ /* 0x002fe2000bf02070 */
[----:B--2---:R-:W-:Y:S01]  /*45c0*/  IMAD.U32 R2, RZ, RZ, UR6 ;  /* 0x00000006ff027e24 */ /* 0x004fe2000f8e00ff */
[----:B---3--:R-:W-:-:S11]  /*45d0*/  MOV R3, UR7 ;  /* 0x0000000700037c02 */ /* 0x008fd60008000f00 */
[----:B------:R4:W-:Y:S04]  /*45e0*/  @P0 ATOMS.AND RZ, [UR8+0x14], R3 ;  /* 0x00001403ffff098c */ /* 0x0009e8000a800008 */
[----:B------:R4:W-:Y:S01]  /*45f0*/  @P0 ATOMS.AND RZ, [UR8+0x18], R2 ;  /* 0x00001802ffff098c */ /* 0x0009e2000a800008 */
[----:B------:R-:W-:Y:S05]  /*4600*/  BRA `(.L_x_88) ;  /* 0x0000000000147947 */ /* 0x000fea0003800000 */
.L_x_87:
[----:B------:R-:W-:Y:S02]  /*4610*/  MOV R2, 0x4630 ;  /* 0x0000463000027802 */ /* 0x000fe40000000f00 */
[----:B---3-5:R-:W-:Y:S05]  /*4620*/  CALL.REL.NOINC `($__internal_0_$__cuda_sm10x_tcgen05_guardrail_trap_col_being_dealloced_not_returned_by_alloc) ;  /* 0x0000006800747944 */ /* 0x028fea0003c00000 */
[----:B------:R-:W-:Y:S05]  /*4630*/  BRA `(.L_x_88) ;  /* 0x0000000000087947 */ /* 0x000fea0003800000 */
.L_x_86:
[----:B------:R-:W-:Y:S02]  /*4640*/  MOV R2, 0x4660 ;  /* 0x0000466000027802 */ /* 0x000fe40000000f00 */
[----:B---3-5:R-:W-:Y:S05]  /*4650*/  CALL.REL.NOINC `($__internal_2_$__cuda_sm10x_tcgen05_guardrail_trap_unallocated_columns_being_dealloced) ;  /* 0x0000006800807944 */ /* 0x028fea0003c00000 */
.L_x_88:
[----:B------:R-:W-:Y:S01]  /*4660*/  NOP ;  /* 0x0000000000007918 */ /* 0x000fe20000000000 */
[----:B----4-:R-:W-:Y:S05]  /*4670*/  EXIT ;  /* 0x000000000000794d */ /* 0x010fea0003800000 */
.L_x_59:
[----:B------:R-:W-:-:S09]  /*4680*/  UISETP.NE.OR UP0, UPT, UR13, 0x3, !UP3 ;  /* 0x000000030d00788c */ /* 0x000fd2000df05670 */
[----:B------:R-:W-:Y:S05]  /*4690*/  BRA.U UP0, `(.L_x_89) ;  /* 0x0000001100c07547 */ /* 0x000fea000b800000 */
[----:B------:R-:W1:Y:S01]  /*46a0*/  LDCU UR31, c[0x0][0x370] ;  /* 0x00006e00ff1f77ac */ /* 0x000e620008000800 */
[----:B------:R-:W2:Y:S01]  /*46b0*/  LDC.64 R16, c[0x0][0x348] ;  /* 0x0000d200ff107b82 */ /* 0x000ea20000000a00 */
[----:B------:R-:W-:Y:S02]  /*46c0*/  HFMA2 R13, -RZ, RZ, 0, 0 ;  /* 0x00000000ff0d7431 */ /* 0x000fe400000001ff */
[----:B------:R-:W-:Y:S01]  /*46d0*/  IMAD.MOV.U32 R15, RZ, RZ, 0x1 ;  /* 0x00000001ff0f7424 */ /* 0x000fe200078e00ff */
[----:B------:R-:W1:Y:S01]  /*46e0*/  LDCU.128 UR48, c[0x0][0xb10] ;  /* 0x00016200ff3077ac */ /* 0x000e620008000c00 */
[----:B------:R-:W-:Y:S01]  /*46f0*/  IMAD.MOV.U32 R14, RZ, RZ, RZ ;  /* 0x000000ffff0e7224 */ /* 0x000fe200078e00ff */
[----:B------:R-:W-:Y:S01]  /*4700*/  MOV R7, 0x1000 ;  /* 0x0000100000077802 */ /* 0x000fe20000000f00 */
[----:B------:R-:W3:Y:S01]  /*4710*/  LDCU UR30, c[0x0][0x374] ;  /* 0x00006e80ff1e77ac */ /* 0x000ee20008000800 */
[----:B------:R-:W4:Y:S01]  /*4720*/  LDC.64 R2, c[0x0][0x888] ;  /* 0x00022200ff027b82 */ /* 0x000f220000000a00 */
[----:B------:R-:W3:Y:S01]  /*4730*/  LDCU UR15, c[0x0][0xb0c] ;  /* 0x00016180ff0f77ac */ /* 0x000ee20008000800 */
[----:B------:R-:W2:Y:S06]  /*4740*/  LDCU UR54, c[0x0][0xb20] ;  /* 0x00016400ff3677ac */ /* 0x000eac0008000800 */
[----:B------:R-:W4:Y:S01]  /*4750*/  LDC.64 R4, c[0x0][0x890] ;  /* 0x00022400ff047b82 */ /* 0x000f220000000a00 */
[----:B------:R-:W2:Y:S01]  /*4760*/  LDCU UR4, c[0x0][0xb30] ;  /* 0x00016600ff0477ac */ /* 0x000ea20008000800 */
[----:B------:R-:W-:Y:S01]  /*4770*/  UMOV UR21, 0x400 ;  /* 0x0000040000157882 */ /* 0x000fe20000000000 */
[----:B-1----:R-:W-:-:S02]  /*4780*/  UIMAD.WIDE.U32 UR6, UR31, UR48, URZ ;  /* 0x000000301f0672a5 */ /* 0x002fc4000f8e00ff */
[----:B---3--:R-:W-:Y:S02]  /*4790*/  UIMAD.WIDE.U32 UR8, UR30, UR51, URZ ;  /* 0x000000331e0872a5 */ /* 0x008fe4000f8e00ff */
[----:B------:R-:W-:Y:S02]  /*47a0*/  ULEA UR21, UR58, UR21, 0x18 ;  /* 0x000000153a157291 */ /* 0x000fe4000f8ec0ff */
[----:B------:R-:W-:Y:S02]  /*47b0*/  UPLOP3.LUT UP2, UPT, UPT, UPT, UPT, 0x40, 0x4 ;  /* 0x000000000004789c */ /* 0x000fe40003f4e870 */
[----:B------:R-:W-:Y:S02]  /*47c0*/  UIADD3 UR37, UPT, UPT, UR21, 0x98, URZ ;  /* 0x0000009815257890 */ /* 0x000fe4000fffe0ff */
[----:B------:R-:W-:Y:S02]  /*47d0*/  UIADD3 UR41, UPT, UPT, UR21, 0x80, URZ ;  /* 0x0000008015297890 */ /* 0x000fe4000fffe0ff */
[----:B------:R-:W-:-:S02]  /*47e0*/  UIADD3 UR33, UPT, UPT, UR21, 0x88, URZ ;  /* 0x0000008815217890 */ /* 0x000fc4000fffe0ff */
[----:B------:R-:W-:Y:S01]  /*47f0*/  UIADD3 UR25, UPT, UPT, UR21, 0x90, URZ ;  /* 0x0000009015197890 */ /* 0x000fe2000fffe0ff */
[----:B------:R-:W-:Y:S01]  /*4800*/  UMOV UR6, UR7 ;  /* 0x0000000700067c82 */ /* 0x000fe20008000000 */
[----:B------:R-:W-:Y:S01]  /*4810*/  UMOV UR47, UR9 ;  /* 0x00000009002f7c82 */ /* 0x000fe20008000000 */
[----:B------:R-:W-:Y:S02]  /*4820*/  UISETP.GE.AND UP0, UPT, UR45, 0x1, UPT ;  /* 0x000000012d00788c */ /* 0x000fe4000bf06270 */
[----:B------:R-:W-:Y:S01]  /*4830*/  UISETP.NE.AND UP4, UPT, UR45, 0x1, UPT ;  /* 0x000000012d00788c */ /* 0x000fe2000bf85270 */
[----:B------:R-:W1:Y:S01]  /*4840*/  LDCU.64 UR22, c[0x0][0xb28] ;  /* 0x00016500ff1677ac */ /* 0x000e620008000a00 */
[----:B------:R-:W-:Y:S02]  /*4850*/  UISETP.NE.AND UP6, UPT, UR15, 0x1, UPT ;  /* 0x000000010f00788c */ /* 0x000fe4000bfc5270 */
[----:B------:R-:W-:Y:S02]  /*4860*/  UISETP.NE.AND UP5, UPT, UR50, 0x1, UPT ;  /* 0x000000013200788c */ /* 0x000fe4000bfa5270 */
[----:B------:R-:W-:-:S02]  /*4870*/  UPRMT UR37, UR58, 0x654, UR37 ;  /* 0x000006543a257896 */ /* 0x000fc40008000025 */
[----:B------:R-:W-:Y:S02]  /*4880*/  USHF.R.U32.HI UR52, URZ, UR49, UR6 ;  /* 0x00000031ff347299 */ /* 0x000fe40008011606 */
[----:B------:R-:W-:Y:S02]  /*4890*/  UPRMT UR46, UR58, 0x654, UR41 ;  /* 0x000006543a2e7896 */ /* 0x000fe40008000029 */
[----:B------:R-:W-:Y:S02]  /*48a0*/  UPRMT UR39, UR58, 0x654, UR33 ;  /* 0x000006543a277896 */ /* 0x000fe40008000021 */
[----:B------:R-:W-:Y:S02]  /*48b0*/  UPRMT UR38, UR58, 0x654, UR25 ;  /* 0x000006543a267896 */ /* 0x000fe40008000019 */
[----:B--2---:R-:W-:Y:S02]  /*48c0*/  USHF.R.U32.HI UR47, URZ, UR54, UR47 ;  /* 0x00000036ff2f7299 */ /* 0x004fe4000801162f */
[----:B------:R-:W-:-:S11]  /*48d0*/  UISETP.NE.AND UP3, UPT, UR4, 0x1, UPT ;  /* 0x000000010400788c */ /* 0x000fd6000bf65270 */
.L_x_100:
[C---:B------:R-:W-:Y:S02]  /*48e0*/  LEA R12, R14.reuse, UR21, 0x3 ;  /* 0x000000150e0c7c11 */ /* 0x040fe4000f8e18ff */
[----:B------:R-:W-:Y:S02]  /*48f0*/  SHF.L.U32 R9, R13, 0x1f, RZ ;  /* 0x0000001f0d097819 */ /* 0x000fe400000006ff */
[----:B------:R-:W-:Y:S02]  /*4900*/  LEA R10, R14, UR21, 0x4 ;  /* 0x000000150e0a7c11 */ /* 0x000fe4000f8e20ff */
[----:B------:R-:W2:Y:S02]  /*4910*/  SYNCS.PHASECHK.TRANS64.TRYWAIT P0, [R12+URZ+0xd0], R9 ;  /* 0x0000d0090c0075a7 */ /* 0x000ea400080011ff */
[----:B--23--:R-:W-:Y:S05]  /*4920*/  @!P0 BRA `(.L_x_90) ;  /* 0x0000006000688947 */ /* 0x00cfea0003800000 */
.L_x_185:
[----:B--2---:R-:W2:Y:S01]  /*4930*/  LDS.128 R8, [R10+0x160] ;  /* 0x000160000a087984 */ /* 0x004ea20000000c00 */
[----:B------:R-:W-:Y:S01]  /*4940*/  UISETP.GE.AND UP0, UPT, UR45, 0x1, UPT ;  /* 0x000000012d00788c */ /* 0x000fe2000bf06270 */
[----:B------:R-:W-:Y:S01]  /*4950*/  @!PT LDS RZ, [RZ] ;  /* 0x00000000fffff984 */ /* 0x000fe20000000800 */
[----:B------:R-:W-:Y:S01]  /*4960*/  @!PT LDS RZ, [RZ] ;  /* 0x00000000fffff984 */ /* 0x000fe20000000800 */
[----:B------:R-:W-:Y:S01]  /*4970*/  @!PT LDS RZ, [RZ] ;  /* 0x00000000fffff984 */ /* 0x000fe20000000800 */
[----:B------:R-:W-:Y:S01]  /*4980*/  @!PT LDS RZ, [RZ] ;  /* 0x00000000fffff984 */ /* 0x000fe20000000800 */
[----:B------:R3:W-:Y:S06]  /*4990*/  MEMBAR.ALL.CTA ;  /* 0x0000000000007992 */ /* 0x0007ec0000008000 */
[----:B---3--:R-:W3:Y:S01]  /*49a0*/  FENCE.VIEW.ASYNC.S ;  /* 0x00000000000073c6 */ /* 0x008ee20000000000 */
[----:B--2---:R-:W-:Y:S11]  /*49b0*/  LOP3.LUT P0, RZ, R10, 0x1, RZ, 0xc0, !PT ;  /* 0x000000010aff7812 */ /* 0x004ff6000780c0ff */
[----:B------:R-:W-:Y:S02]  /*49c0*/  @!UPT UIADD3 URZ, UPT, UPT, URZ, URZ, URZ ;  /* 0x000000fffffff290 */ /* 0x000fe4000fffe0ff */
[----:B---3--:R-:W-:Y:S01]  /*49d0*/  VOTEU.ANY UP1, P0 ;  /* 0x0000000000ff7886 */ /* 0x008fe20000020100 */
[----:B------:R-:W-:Y:S11]  /*49e0*/  PLOP3.LUT P0, PT, PT, PT, UP1, 0x80, 0x8 ;  /* 0x000000000008781c */ /* 0x000ff60003f0f018 */
[----:B------:R-:W-:Y:S02]  /*49f0*/  @!UPT UIADD3 URZ, UPT, UPT, URZ, URZ, URZ ;  /* 0x000000fffffff290 */ /* 0x000fe4000fffe0ff */
[----:B------:R-:W-:Y:S02]  /*4a00*/  @P0 SHF.R.U32.HI R0, RZ, 0x10, R9 ;  /* 0x00000010ff000819 */ /* 0x000fe40000011609 */
[----:B------:R-:W-:Y:S02]  /*4a10*/  @P0 MOV R6, R8 ;  /* 0x0000000800060202 */ /* 0x000fe40000000f00 */
[----:B------:R-:W-:Y:S01]  /*4a20*/  @P0 R2UR UR4, R0 ;  /* 0x00000000000402ca */ /* 0x000fe200000e0000 */
[----:B------:R-:W-:Y:S01]  /*4a30*/  VIADD R0, R12, 0xe0 ;  /* 0x000000e00c007836 */ /* 0x000fe20000000000 */
[----:B------:R-:W-:Y:S02]  /*4a40*/  @P0 LOP3.LUT R8, R9, 0xffff, RZ, 0xc0, !PT ;  /* 0x0000ffff09080812 */ /* 0x000fe400078ec0ff */
[----:B------:R-:W-:Y:S02]  /*4a50*/  @P0 R2UR UR6, R6 ;  /* 0x00000000060602ca */ /* 0x000fe400000e0000 */
[----:B------:R-:W-:Y:S02]  /*4a60*/  PRMT R0, RZ, 0x654, R0 ;  /* 0x00000654ff007816 */ /* 0x000fe40000000000 */
[----:B------:R-:W-:Y:S02]  /*4a70*/  @P0 R2UR UR5, R8 ;  /* 0x00000000080502ca */ /* 0x000fe400000e0000 */
[----:B------:R2:W-:Y:S03]  /*4a80*/  SYNCS.ARRIVE.TRANS64.RED.A1T0 RZ, [R0+URZ], RZ ;  /* 0x000000ff00ff79a7 */ /* 0x0005e600081004ff */
[----:B------:R-:W-:Y:S04]  /*4a90*/  @UP1 UMOV UR29, UR4 ;  /* 0x00000004001d1c82 */ /* 0x000fe80008000000 */
[----:B------:R-:W-:Y:S04]  /*4aa0*/  @UP1 UMOV UR14, UR6 ;  /* 0x00000006000e1c82 */ /* 0x000fe80008000000 */
[----:B------:R-:W-:Y:S01]  /*4ab0*/  @UP1 UMOV UR13, UR5 ;  /* 0x00000005000d1c82 */ /* 0x000fe20008000000 */
[----:B------:R-:W-:Y:S05]  /*4ac0*/  BRA.U !UP0, `(.L_x_91) ;  /* 0x0000000108a47547 */ /* 0x000fea000b800000 */
[----:B------:R-:W-:Y:S02]  /*4ad0*/  UIMAD.WIDE.U32 UR16, UR13, UR51, URZ ;  /* 0x000000330d1072a5 */ /* 0x000fe4000f8e00ff */
[----:B------:R-:W-:Y:S02]  /*4ae0*/  UIMAD.WIDE.U32 UR18, UR14, UR48, URZ ;  /* 0x000000300e1272a5 */ /* 0x000fe4000f8e00ff */
[----:B------:R-:W-:Y:S02]  /*4af0*/  USEL UR4, UR30, UR47, !UP5 ;  /* 0x0000002f1e047287 */ /* 0x000fe4000e800000 */
[----:B------:R-:W-:Y:S02]  /*4b00*/  USEL UR7, UR31, UR52, !UP6 ;  /* 0x000000341f077287 */ /* 0x000fe4000f000000 */
[----:B-1----:R-:W-:Y:S02]  /*4b10*/  UIMAD.WIDE.U32 UR8, UR4, UR22, URZ ;  /* 0x00000016040872a5 */ /* 0x002fe4000f8e00ff */
[----:B------:R-:W-:Y:S01]  /*4b20*/  UIMAD.WIDE.U32 UR10, UR7, UR22, URZ ;  /* 0x00000016070a72a5 */ /* 0x000fe2000f8e00ff */
[----:B------:R-:W-:Y:S02]  /*4b30*/  UMOV UR5, UR17 ;  /* 0x0000001100057c82 */ /* 0x000fe40008000000 */
[----:B------:R-:W-:Y:S03]  /*4b40*/  USHF.R.U32.HI UR6, URZ, UR54, UR5 ;  /* 0x00000036ff067299 */ /* 0x000fe60008011605 */
[----:B------:R-:W-:Y:S01]  /*4b50*/  UMOV UR5, UR19 ;  /* 0x0000001300057c82 */ /* 0x000fe20008000000 */
[----:B------:R-:W-:Y:S02]  /*4b60*/  USEL UR6, UR13, UR6, !UP5 ;  /* 0x000000060d067287 */ /* 0x000fe4000e800000 */
[----:B------:R-:W-:Y:S03]  /*4b70*/  USHF.R.U32.HI UR12, URZ, UR49, UR5 ;  /* 0x00000031ff0c7299 */ /* 0x000fe60008011605 */
[----:B------:R-:W-:Y:S02]  /*4b80*/  UMOV UR5, UR9 ;  /* 0x0000000900057c82 */ /* 0x000fe40008000000 */
[----:B------:R-:W-:Y:S03]  /*4b90*/  @UP4 USHF.R.U32.HI UR4, URZ, UR23, UR5 ;  /* 0x00000017ff044299 */ /* 0x000fe60008011605 */
[----:B------:R-:W-:Y:S01]  /*4ba0*/  UMOV UR5, UR11 ;  /* 0x0000000b00057c82 */ /* 0x000fe20008000000 */
[----:B------:R-:W-:Y:S02]  /*4bb0*/  UIMAD UR4, UR45, UR4, URZ ;  /* 0x000000042d0472a4 */ /* 0x000fe4000f8e02ff */
[----:B------:R-:W-:Y:S02]  /*4bc0*/  @UP4 USHF.R.U32.HI UR7, URZ, UR23, UR5 ;  /* 0x00000017ff074299 */ /* 0x000fe40008011605 */
[----:B------:R-:W-:Y:S02]  /*4bd0*/  UIMAD.WIDE.U32 UR10, UR6, UR22, URZ ;  /* 0x00000016060a72a5 */ /* 0x000fe4000f8e00ff */
[----:B------:R-:W-:Y:S02]  /*4be0*/  USEL UR5, UR14, UR12, !UP6 ;  /* 0x0000000c0e057287 */ /* 0x000fe4000f000000 */
[----:B------:R-:W-:Y:S02]  /*4bf0*/  UIMAD UR8, UR45, UR7, URZ ;  /* 0x000000072d0872a4 */ /* 0x000fe4000f8e02ff */
[----:B------:R-:W-:Y:S03]  /*4c00*/  UISETP.GE.AND UP0, UPT, UR6, UR4, UPT ;  /* 0x000000040600728c */ /* 0x000fe6000bf06270 */
[----:B------:R-:W-:Y:S01]  /*4c10*/  UMOV UR4, UR11 ;  /* 0x0000000b00047c82 */ /* 0x000fe20008000000 */
[----:B------:R-:W-:Y:S02]  /*4c20*/  UISETP.GE.OR UP0, UPT, UR5, UR8, UP0 ;  /* 0x000000080500728c */ /* 0x000fe40008706670 */
[----:B------:R-:W-:Y:S02]  /*4c30*/  USHF.R.U32.HI UR4, URZ, UR23, UR4 ;  /* 0x00000017ff047299 */ /* 0x000fe40008011604 */
[----:B------:R-:W-:Y:S02]  /*4c40*/  UIMAD.WIDE.U32 UR8, UR5, UR22, URZ ;  /* 0x00000016050872a5 */ /* 0x000fe4000f8e00ff */
[----:B------:R-:W-:Y:S04]  /*4c50*/  USEL UR10, UR6, UR4, !UP4 ;  /* 0x00000004060a7287 */ /* 0x000fe8000e000000 */
[----:B------:R-:W-:Y:S01]  /*4c60*/  UIADD3 UR11, UPT, UPT, -UR10, URZ, URZ ;  /* 0x000000ff0a0b7290 */ /* 0x000fe2000fffe1ff */
[----:B------:R-:W-:Y:S02]  /*4c70*/  @!UP0 UMOV UR4, UR9 ;  /* 0x0000000900048c82 */ /* 0x000fe40008000000 */
[----:B------:R-:W-:Y:S02]  /*4c80*/  @!UP0 USHF.R.U32.HI UR4, URZ, UR23, UR4 ;  /* 0x00000017ff048299 */ /* 0x000fe40008011604 */
[----:B------:R-:W-:Y:S02]  /*4c90*/  UIMAD UR8, UR45, UR11, UR6 ;  /* 0x0000000b2d0872a4 */ /* 0x000fe4000f8e0206 */
[----:B------:R-:W-:Y:S04]  /*4ca0*/  @!UP0 USEL UR4, UR5, UR4, !UP4 ;  /* 0x0000000405048287 */ /* 0x000fe8000e000000 */
[----:B------:R-:W-:Y:S02]  /*4cb0*/  @!UP0 UIMAD UR7, UR7, UR8, UR4 ;  /* 0x00000008070782a4 */ /* 0x000fe4000f8e0204 */
[----:B------:R-:W-:Y:S02]  /*4cc0*/  @!UP0 UIADD3 UR9, UPT, UPT, UR10, -UR4, URZ ;  /* 0x800000040a098290 */ /* 0x000fe4000fffe0ff */
[----:B------:R-:W-:Y:S02]  /*4cd0*/  UIADD3 UR8, UPT, UPT, -UR6, URZ, URZ ;  /* 0x000000ff06087290 */ /* 0x000fe4000fffe1ff */
[----:B------:R-:W-:Y:S02]  /*4ce0*/  UIADD3 UR4, UPT, UPT, -UR5, URZ, URZ ;  /* 0x000000ff05047290 */ /* 0x000fe4000fffe1ff */
[----:B------:R-:W-:Y:S03]  /*4cf0*/  @!UP0 UIMAD UR6, UR9, UR45, UR5 ;  /* 0x0000002d090682a4 */ /* 0x000fe6000f8e0205 */
[----:B------:R-:W-:Y:S01]  /*4d00*/  @!UP0 UMOV UR5, UR7 ;  /* 0x0000000700058c82 */ /* 0x000fe20008000000 */
[----:B------:R-:W-:Y:S02]  /*4d10*/  UIMAD UR7, UR15, UR4, UR14 ;  /* 0x000000040f0772a4 */ /* 0x000fe4000f8e020e */
[----:B------:R-:W-:Y:S02]  /*4d20*/  UIMAD UR4, UR50, UR8, UR13 ;  /* 0x00000008320472a4 */ /* 0x000fe4000f8e020d */
[----:B------:R-:W-:Y:S02]  /*4d30*/  UIMAD UR14, UR5, UR15, UR7 ;  /* 0x0000000f050e72a4 */ /* 0x000fe4000f8e0207 */
[----:B------:R-:W-:Y:S11]  /*4d40*/  UIMAD UR13, UR6, UR50, UR4 ;  /* 0x00000032060d72a4 */ /* 0x000ff6000f8e0204 */
[----:B------:R-:W-:Y:S01]  /*4d50*/  @!UPT UIADD3 URZ, UPT, UPT, URZ, URZ, URZ ;  /* 0x000000fffffff290 */ /* 0x000fe2000fffe0ff */
.L_x_91:
[----:B------:R-:W3:Y:S01]  /*4d60*/  @!UP3 LDCU.128 UR8, c[0x0][0xb10] ;  /* 0x00016200ff08b7ac */ /* 0x000ee20008000c00 */
[C---:B----4-:R-:W-:Y:S02]  /*4d70*/  ISETP.NE.U32.AND P1, PT, R4.reuse, RZ, PT ;  /* 0x000000ff0400720c */ /* 0x050fe40003f25070 */
[----:B------:R-:W-:Y:S02]  /*4d80*/  ISETP.NE.U32.AND P0, PT, R4, RZ, PT ;  /* 0x000000ff0400720c */ /* 0x000fe40003f05070 */
[C---:B------:R-:W-:Y:S02]  /*4d90*/  ISETP.NE.AND.EX P1, PT, R5.reuse, RZ, PT, P1 ;  /* 0x000000ff0500720c */ /* 0x040fe40003f25310 */
[----:B------:R-:W-:Y:S01]  /*4da0*/  ISETP.NE.AND.EX P0, PT, R5, RZ, PT, P0 ;  /* 0x000000ff0500720c */ /* 0x000fe20003f05300 */
[----:B------:R-:W4:Y:S01]  /*4db0*/  @!UP3 LDCU UR5, c[0x0][0xb0c] ;  /* 0x00016180ff05b7ac */ /* 0x000f220008000800 */
[----:B------:R-:W-:Y:S01]  /*4dc0*/  SHF.L.U32 R9, R15, 0x1f, RZ ;  /* 0x0000001f0f097819 */ /* 0x000fe200000006ff */
[----:B------:R-:W-:Y:S02]  /*4dd0*/  USHF.L.U32 UR42, UR32, 0x8, URZ ;  /* 0x00000008202a7899 */ /* 0x000fe400080006ff */
[----:B------:R-:W-:Y:S02]  /*4de0*/  USHF.L.U32 UR43, UR20, 0x6, URZ ;  /* 0x00000006142b7899 */ /* 0x000fe400080006ff */
[----:B---3--:R-:W-:Y:S07]  /*4df0*/  UIMAD.WIDE.U32 UR6, UR14, UR8, URZ ;  /* 0x000000080e0672a5 */ /* 0x008fee000f8e00ff */
[----:B------:R-:W-:Y:S01]  /*4e00*/  @!UP3 UMOV UR4, UR7 ;  /* 0x000000070004bc82 */ /* 0x000fe20008000000 */
[----:B----4-:R-:W-:Y:S02]  /*4e10*/  @!UP3 UISETP.NE.AND UP0, UPT, UR5, 0x1, UPT ;  /* 0x000000010500b88c */ /* 0x010fe4000bf05270 */
[----:B------:R-:W-:Y:S02]  /*4e20*/  @!UP3 USHF.R.U32.HI UR4, URZ, UR9, UR4 ;  /* 0x00000009ff04b299 */ /* 0x000fe40008011604 */
[----:B------:R-:W-:Y:S02]  /*4e30*/  UIMAD.WIDE.U32 UR6, UR13, UR11, URZ ;  /* 0x0000000b0d0672a5 */ /* 0x000fe4000f8e00ff */
[----:B------:R-:W-:Y:S02]  /*4e40*/  @!UP3 USEL UR8, UR14, UR4, !UP0 ;  /* 0x000000040e08b287 */ /* 0x000fe4000c000000 */
[----:B------:R-:W-:Y:S03]  /*4e50*/  @!UP3 UISETP.NE.AND UP0, UPT, UR10, 0x1, UPT ;  /* 0x000000010a00b88c */ /* 0x000fe6000bf05270 */
[----:B------:R-:W-:Y:S02]  /*4e60*/  @!UP3 UMOV UR6, UR7 ;  /* 0x000000070006bc82 */ /* 0x000fe40008000000 */
[----:B------:R-:W3:Y:S02]  /*4e70*/  @!UP3 LDCU UR4, c[0x0][0xb20] ;  /* 0x00016400ff04b7ac */ /* 0x000ee40008000800 */
[----:B---3--:R-:W-:Y:S04]  /*4e80*/  @!UP3 USHF.R.U32.HI UR6, URZ, UR4, UR6 ;  /* 0x00000004ff06b299 */ /* 0x008fe80008011606 */
[----:B------:R-:W-:Y:S04]  /*4e90*/  @!UP3 USEL UR6, UR13, UR6, !UP0 ;  /* 0x000000060d06b287 */ /* 0x000fe8000c000000 */
[----:B------:R-:W-:Y:S02]  /*4ea0*/  @!UP3 UIADD3 UR4, UPT, UPT, -UR8, UR6, URZ ;  /* 0x000000060804b290 */ /* 0x000fe4000fffe1ff */
[----:B------:R-:W-:Y:S02]  /*4eb0*/  @!UP3 UIADD3 UR6, UPT, UPT, UR8, -UR6, URZ ;  /* 0x800000060806b290 */ /* 0x000fe4000fffe0ff */
[----:B------:R-:W-:Y:S02]  /*4ec0*/  @!UP3 UIMAD UR14, UR4, UR5, UR14 ;  /* 0x00000005040eb2a4 */ /* 0x000fe4000f8e020e */
[----:B------:R-:W-:Y:S01]  /*4ed0*/  @!UP3 UIMAD UR13, UR6, UR10, UR13 ;  /* 0x0000000a060db2a4 */ /* 0x000fe2000f8e020d */
[----:B------:R-:W-:Y:S11]  /*4ee0*/  BRA.U UP2, `(.L_x_92) ;  /* 0x0000000102107547 */ /* 0x000ff6000b800000 */
[----:B--2---:R-:W-:Y:S04]  /*4ef0*/  MOV R0, UR53 ;  /* 0x0000003500007c02 */ /* 0x004fe80008000f00 */
[----:B------:R-:W-:Y:S04]  /*4f00*/  SHF.L.U32 R11, R0, 0x1f, RZ ;  /* 0x0000001f000b7819 */ /* 0x000fe800000006ff */
[----:B------:R-:W2:Y:S02]  /*4f10*/  SYNCS.PHASECHK.TRANS64.TRYWAIT P2, [UR21+0xc8], R11 ;  /* 0x0000c80bff0075a7 */ /* 0x000ea40008041115 */
[----:B--2---:R-:W-:Y:S05]  /*4f20*/  @!P2 BRA `(.L_x_93) ;  /* 0x0000005800fca947 */ /* 0x004fea0003800000 */
.L_x_92:
[----:B------:R-:W-:Y:S05]  /*4f30*/  @!P1 BRA `(.L_x_94) ;  /* 0x0000000000309947 */ /* 0x000fea0003800000 */
[----:B------:R-:W-:Y:S01]  /*4f40*/  ISETP.NE.U32.AND P1, PT, R2, RZ, PT ;  /* 0x000000ff0200720c */ /* 0x000fe20003f25070 */
[----:B------:R-:W3:Y:S01]  /*4f50*/  LDCU.64 UR4, c[0x0][0x358] ;  /* 0x00006b00ff0477ac */ /* 0x000ee20008000a00 */
[----:B------:R-:W-:Y:S02]  /*4f60*/  IMAD.MOV.U32 R86, RZ, RZ, 0x1 ;  /* 0x00000001ff567424 */ /* 0x000fe400078e00ff */
[----:B------:R-:W-:Y:S11]  /*4f70*/  ISETP.NE.AND.EX P1, PT, R3, RZ, PT, P1 ;  /* 0x000000ff0300720c */ /* 0x000ff60003f25310 */
[----:B------:R-:W-:Y:S02]  /*4f80*/  @!UPT UIADD3 URZ, UPT, UPT, URZ, URZ, URZ ;  /* 0x000000fffffff290 */ /* 0x000fe4000fffe0ff */
[----:B--2---:R-:W2:Y:S01]  /*4f90*/  @P1 LDC.64 R10, c[0x0][0x888] ;  /* 0x00022200ff0a1b82 */ /* 0x004ea20000000a00 */
[----:B------:R-:W-:Y:S04]  /*4fa0*/  @P1 IMAD R0, R4, UR36, RZ ;  /* 0x0000002404001c24 */ /* 0x000fe8000f8e02ff */
[----:B--2---:R-:W-:Y:S04]  /*4fb0*/  @P1 IMAD.WIDE R10, R0, 0x4, R10 ;  /* 0x00000004000a1825 */ /* 0x004fe800078e020a */
[----:B------:R-:W-:Y:S01]  /*4fc0*/  HFMA2 R0, -RZ, RZ, 0, 5.9604644775390625e-08 ;  /* 0x00000001ff007431 */ /* 0x000fe200000001ff */
[----:B---3-5:R3:W5:Y:S04]  /*4fd0*/  @P1 LDG.E R41, desc[UR4][R10.64] ;  /* 0x000000040a291981 */ /* 0x028768000c1e1900 */
[----:B------:R-:W-:Y:S01]  /*4fe0*/  @!P1 PRMT R86, R0, 0x7610, R86 ;  /* 0x0000761000569816 */ /* 0x000fe20000000056 */
[----:B---3--:R-:W4:Y:S06]  /*4ff0*/  @!P1 LDC R41, c[0x0][0x880] ;  /* 0x00022000ff299b82 */ /* 0x008f2c0000000800 */
.L_x_94:
[----:B----45:R-:W-:Y:S01]  /*5000*/  @!P0 FSETP.EQ.AND P1, PT, R41, RZ, PT ;  /* 0x000000ff2900820b */ /* 0x030fe20003f22000 */
[----:B------:R-:W-:Y:S01]  /*5010*/  @!UPT UIADD3 URZ, UPT, UPT, URZ, URZ, URZ ;  /* 0x000000fffffff290 */ /* 0x000fe2000fffe0ff */
[----:B------:R-:W-:Y:S11]  /*5020*/  @!P0 BRA `(.L_x_95) ;  /* 0x0000000000188947 */ /* 0x000ff60003800000 */
[----:B------:R-:W-:Y:S02]  /*5030*/  LOP3.LUT P0, RZ, R86, 0xff, RZ, 0xc0, !PT ;  /* 0x000000ff56ff7812 */ /* 0x000fe4000780c0ff */
[----:B------:R-:W-:Y:S04]  /*5040*/  ISETP.NE.U32.AND P1, PT, R2, RZ, PT ;  /* 0x000000ff0200720c */ /* 0x000fe80003f25070 */
[----:B------:R-:W-:Y:S04]  /*5050*/  ISETP.NE.AND.EX P1, PT, R3, RZ, PT, P1 ;  /* 0x000000ff0300720c */ /* 0x000fe80003f25310 */
[----:B------:R-:W-:Y:S03]  /*5060*/  PLOP3.LUT P1, PT, P1, PT, PT, 0x8, 0x80 ;  /* 0x000000000080781c */ /* 0x000fe60000f2e170 */
[----:B------:R-:W-:Y:S11]  /*5070*/  @P0 FSETP.EQ.AND P1, PT, R41, RZ, PT ;  /* 0x000000ff2900020b */ /* 0x000ff60003f22000 */
[----:B------:R-:W-:Y:S02]  /*5080*/  @!UPT UIADD3 URZ, UPT, UPT, URZ, URZ, URZ ;  /* 0x000000fffffff290 */ /* 0x000fe4000fffe0ff */
.L_x_95:
[----:B------:R-:W3:Y:S01]  /*5090*/  SYNCS.PHASECHK.TRANS64.TRYWAIT P2, [UR21+0xa0], R9 ;  /* 0x0000a009ff0075a7 */ /* 0x000ee20008041115 */
[----:B------:R-:W-:Y:S04]  /*50a0*/  ELECT P0, URZ, PT ;  /* 0x0000000000ff782f */ /* 0x000fe80003800000 */
[----:B------:R-:W-:Y:S11]  /*50b0*/  PLOP3.LUT P1, PT, P1, P0, PT, 0xf2, 0x2f ;  /* 0x00000000002f781c */ /* 0x000ff60000f21e72 */
[----:B------:R-:W-:Y:S02]  /*50c0*/  @!UPT UIADD3 URZ, UPT, UPT, URZ, URZ, URZ ;  /* 0x000000fffffff290 */ /* 0x000fe4000fffe0ff */
[----:B------:R-:W-:Y:S05]  /*50d0*/  @!P1 IADD3 R8, P0, PT, R16, 0x580, RZ ;  /* 0x0000058010089810 */ /* 0x000fea0007f1e0ff */
[----:B------:R-:W-:Y:S01]  /*50e0*/  @!P1 IMAD.X R6, RZ, RZ, R17, P0 ;  /* 0x000000ffff069224 */ /* 0x000fe200000e0611 */
[----:B---3--:R-:W-:Y:S07]  /*50f0*/  @!P2 BRA `(.L_x_96) ;  /* 0x0000005800a0a947 */ /* 0x008fee0003800000 */
.L_x_188:
[----:B------:R-:W-:Y:S01]  /*5100*/  @!P1 R2UR UR5, R8 ;  /* 0x00000000080592ca */ /* 0x000fe200000e0000 */
[----:B------:R-:W-:Y:S01]  /*5110*/  VOTEU.ALL UP0, P1 ;  /* 0x0000000000ff7886 */ /* 0x000fe20000800000 */
[----:B------:R-:W-:Y:S01]  /*5120*/  @!P1 R2UR UR4, R6 ;  /* 0x00000000060492ca */ /* 0x000fe200000e0000 */
[----:B------:R-:W-:Y:S01]  /*5130*/  UMOV UR6, 0x0 ;  /* 0x0000000000067882 */ /* 0x000fe20000000000 */
[----:B------:R-:W-:Y:S01]  /*5140*/  UMOV UR7, 0x10000000 ;  /* 0x1000000000077882 */ /* 0x000fe20000000000 */
[----:B------:R-:W-:Y:S01]  /*5150*/  UMOV UR44, UR36 ;  /* 0x00000024002c7c82 */ /* 0x000fe20008000000 */
[----:B------:R-:W-:Y:S01]  /*5160*/  @!UP0 UIADD3 UR40, UPT, UPT, UR21, 0x200, URZ ;  /* 0x0000020015288890 */ /* 0x000fe2000fffe0ff */
[----:B--2---:R-:W-:Y:S01]  /*5170*/  @!P1 IMAD.MOV.U32 R0, RZ, RZ, 0x1000 ;  /* 0x00001000ff009424 */ /* 0x004fe200078e00ff */
[----:B------:R-:W-:Y:S01]  /*5180*/  @!UP0 UIADD3 UR10, UPT, UPT, UR42, 0x80, URZ ;  /* 0x000000802a0a8890 */ /* 0x000fe2000fffe0ff */
[----:B------:R-:W-:Y:S01]  /*5190*/  @!P1 IADD3 R8, P0, PT, R16, 0x580, RZ ;  /* 0x0000058010089810 */ /* 0x000fe20007f1e0ff */
[----:B------:R-:W-:Y:S01]  /*51a0*/  @!UP0 UIADD3 UR8, UPT, UPT, UR21, 0xa00, URZ ;  /* 0x00000a0015088890 */ /* 0x000fe2000fffe0ff */
[----:B------:R-:W-:Y:S02]  /*51b0*/  VOTEU.ALL UP0, P1 ;  /* 0x0000000000ff7886 */ /* 0x000fe40000800000 */
[----:B------:R-:W-:Y:S01]  /*51c0*/  IMAD.U32 R10, RZ, RZ, UR5 ;  /* 0x00000005ff0a7e24 */ /* 0x000fe2000f8e00ff */
[----:B------:R-:W-:Y:S01]  /*51d0*/  UMOV UR9, UR41 ;  /* 0x0000002900097c82 */ /* 0x000fe20008000000 */
[----:B------:R-:W-:Y:S01]  /*51e0*/  IMAD.U32 R11, RZ, RZ, UR4 ;  /* 0x00000004ff0b7e24 */ /* 0x000fe2000f8e00ff */
[----:B------:R-:W-:Y:S01]  /*51f0*/  UMOV UR11, UR43 ;  /* 0x0000002b000b7c82 */ /* 0x000fe20008000000 */
[----:B------:R-:W-:Y:S01]  /*5200*/  UMOV UR12, UR36 ;  /* 0x00000024000c7c82 */ /* 0x000fe20008000000 */
[----:B------:R-:W-:Y:S01]  /*5210*/  @!P1 R2UR UR4, R10 ;  /* 0x000000000a0492ca */ /* 0x000fe200000e0000 */
[----:B------:R-:W-:Y:S01]  /*5220*/  @!P1 IMAD.X R6, RZ, RZ, R17, P0 ;  /* 0x000000ffff069224 */ /* 0x000fe200000e0611 */
[----:B------:R-:W-:Y:S11]  /*5230*/  @!P1 R2UR UR5, R11 ;  /* 0x000000000b0592ca */ /* 0x000ff600000e0000 */
[----:B------:R-:W-:Y:S02]  /*5240*/  @!UPT UIADD3 URZ, UPT, UPT, URZ, URZ, URZ ;  /* 0x000000fffffff290 */ /* 0x000fe4000fffe0ff */
[----:B------:R2:W-:Y:S01]  /*5250*/  @!UP0 UTMALDG.3D [UR40], [UR4], desc[UR6] ;  /* 0x00000628040085b4 */ /* 0x0005e20008011000 */
[----:B------:R-:W-:Y:S05]  /*5260*/  VOTEU.ALL UP0, P1 ;  /* 0x0000000000ff7886 */ /* 0x000fea0000800000 */
[----:B------:R2:W-:Y:S01]  /*5270*/  @!UP0 UTMALDG.3D [UR8], [UR4], desc[UR6] ;  /* 0x00000608040085b4 */ /* 0x0005e20008011000 */
[----:B------:R2:W-:Y:S01]  /*5280*/  @!P1 SYNCS.ARRIVE.TRANS64.RED.A0TR RZ, [UR21+0x80], R0 ;  /* 0x00008000ffff99a7 */ /* 0x0005e20008300415 */
[----:B------:R-:W-:Y:S01]  /*5290*/  SYNCS.ARRIVE.TRANS64.RED.A1T0 RZ, [UR46], RZ ;  /* 0x000000ffffff79a7 */ /* 0x000fe2000810042e */
[----:B------:R-:W3:Y:S02]  /*52a0*/  SYNCS.PHASECHK.TRANS64.TRYWAIT P2, [UR21+0xa8], R9 ;  /* 0x0000a809ff0075a7 */ /* 0x000ee40008041115 */
[----:B--23--:R-:W-:Y:S05]  /*52b0*/  @!P2 BRA `(.L_x_97) ;  /* 0x000000580048a947 */ /* 0x00cfea0003800000 */
.L_x_190:
        /* <DEDUP_REMOVED lines=10> */
[----:B------:R-:W-:Y:S02]  /*5360*/  @!UP0 UIADD3 UR10, UPT, UPT, UR42, 0xa0, URZ ;  /* 0x000000a02a0a8890 */ /* 0x000fe4000fffe0ff */
[----:B------:R-:W-:Y:S01]  /*5370*/  @!UP0 UIADD3 UR8, UPT, UPT, UR21, 0x1a00, URZ ;  /* 0x00001a0015088890 */ /* 0x000fe2000fffe0ff */
[----:B------:R-:W-:Y:S01]  /*5380*/  IMAD.U32 R10, RZ, RZ, UR5 ;  /* 0x00000005ff0a7e24 */ /* 0x000fe2000f8e00ff */
[----:B------:R-:W-:Y:S01]  /*5390*/  VOTEU.ALL UP0, P1 ;  /* 0x0000000000ff7886 */ /* 0x000fe20000800000 */
[----:B------:R-:W-:Y:S01]  /*53a0*/  IMAD.U32 R11, RZ, RZ, UR4 ;  /* 0x00000004ff0b7e24 */ /* 0x000fe2000f8e00ff */
[----:B------:R-:W-:Y:S01]  /*53b0*/  UMOV UR9, UR33 ;  /* 0x0000002100097c82 */ /* 0x000fe20008000000 */
[----:B------:R-:W-:Y:S01]  /*53c0*/  UMOV UR11, UR43 ;  /* 0x0000002b000b7c82 */ /* 0x000fe20008000000 */
[----:B------:R-:W-:Y:S01]  /*53d0*/  @!P1 R2UR UR4, R10 ;  /* 0x000000000a0492ca */ /* 0x000fe200000e0000 */
[----:B------:R-:W-:Y:S01]  /*53e0*/  UMOV UR12, UR36 ;  /* 0x00000024000c7c82 */ /* 0x000fe20008000000 */
[----:B------:R-:W-:Y:S01]  /*53f0*/  @!P1 R2UR UR5, R11 ;  /* 0x000000000b0592ca */ /* 0x000fe200000e0000 */
[----:B------:R-:W-:Y:S11]  /*5400*/  @!P1 IMAD.X R6, RZ, RZ, R17, P0 ;  /* 0x000000ffff069224 */ /* 0x000ff600000e0611 */
[----:B------:R-:W-:Y:S01]  /*5410*/  @!UPT UIADD3 URZ, UPT, UPT, URZ, URZ, URZ ;  /* 0x000000fffffff290 */ /* 0x000fe2000fffe0ff */
[----:B------:R2:W-:Y:S01]  /*5420*/  @!UP0 UTMALDG.3D [UR32], [UR4], desc[UR6] ;  /* 0x00000620040085b4 */ /* 0x0005e20008011000 */
[----:B------:R-:W-:Y:S05]  /*5430*/  VOTEU.ALL UP0, P1 ;  /* 0x0000000000ff7886 */ /* 0x000fea0000800000 */
[----:B------:R2:W-:Y:S01]  /*5440*/  @!UP0 UTMALDG.3D [UR8], [UR4], desc[UR6] ;  /* 0x00000608040085b4 */ /* 0x0005e20008011000 */
[----:B------:R2:W-:Y:S01]  /*5450*/  @!P1 SYNCS.ARRIVE.TRANS64.RED.A0TR RZ, [UR21+0x88], R0 ;  /* 0x00008800ffff99a7 */ /* 0x0005e20008300415 */
[----:B------:R-:W-:Y:S01]  /*5460*/  SYNCS.ARRIVE.TRANS64.RED.A1T0 RZ, [UR39], RZ ;  /* 0x000000ffffff79a7 */ /* 0x000fe20008100427 */
[----:B------:R-:W3:Y:S02]  /*5470*/  SYNCS.PHASECHK.TRANS64.TRYWAIT P2, [UR21+0xb0], R9 ;  /* 0x0000b009ff0075a7 */ /* 0x000ee40008041115 */
[----:B--23--:R-:W-:Y:S05]  /*5480*/  @!P2 BRA `(.L_x_98) ;  /* 0x0000005400eca947 */ /* 0x00cfea0003800000 */
.L_x_192:
        /* <DEDUP_REMOVED lines=9> */
[----:B------:R-:W-:Y:S01]  /*5520*/  VIADD R14, R14, 0x1 ;  /* 0x000000010e0e7836 */ /* 0x000fe20000000000 */
        /* <DEDUP_REMOVED lines=10> */
[----:B------:R-:W-:Y:S11]  /*55d0*/  UMOV UR12, UR36 ;  /* 0x00000024000c7c82 */ /* 0x000ff60008000000 */
        /* <DEDUP_REMOVED lines=8> */
.L_x_194:
[----:B------:R-:W-:Y:S01]  /*5660*/  UIADD3 UR32, UPT, UPT, UR13, UR59, URZ ;  /* 0x0000003b0d207290 */ /* 0x000fe2000fffe0ff */
[----:B------:R-:W-:Y:S01]  /*5670*/  @!P1 IADD3 R6, P0, PT, R16, 0x580, RZ ;  /* 0x0000058010069810 */ /* 0x000fe20007f1e0ff */
[----:B------:R-:W-:Y:S01]  /*5680*/  UPLOP3.LUT UP2, UPT, UPT, UPT, UPT, 0x80, 0x8 ;  /* 0x000000000008789c */ /* 0x000fe20003f4f070 */
[----:B------:R-:W-:Y:S01]  /*5690*/  R2UR UR24, R88 ;  /* 0x00000000581872ca */ /* 0x000fe200000e0000 */
[----:B------:R-:W-:Y:S01]  /*56a0*/  VOTEU.ALL UP0, P1 ;  /* 0x0000000000ff7886 */ /* 0x000fe20000800000 */
[----:B------:R-:W-:Y:S01]  /*56b0*/  @!P1 R2UR UR5, R6 ;  /* 0x00000000060592ca */ /* 0x000fe200000e0000 */
[----:B--2---:R-:W-:Y:S01]  /*56c0*/  @!P1 IMAD.X R0, RZ, RZ, R17, P0 ;  /* 0x000000ffff009224 */ /* 0x004fe200000e0611 */
[----:B------:R-:W-:Y:S01]  /*56d0*/  UMOV UR6, 0x0 ;  /* 0x0000000000067882 */ /* 0x000fe20000000000 */
[----:B------:R-:W-:Y:S01]  /*56e0*/  UMOV UR7, 0x10000000 ;  /* 0x1000000000077882 */ /* 0x000fe20000000000 */
[----:B------:R-:W-:Y:S01]  /*56f0*/  @!UP0 UIADD3 UR18, UPT, UPT, UR42, 0x60, URZ ;  /* 0x000000602a128890 */ /* 0x000fe2000fffe0ff */
[----:B------:R-:W-:Y:S01]  /*5700*/  ISETP.NE.AND P0, PT, R14, 0x2, PT ;  /* 0x000000020e00780c */ /* 0x000fe20003f05270 */
[----:B------:R-:W-:Y:S01]  /*5710*/  @!UP0 UIADD3 UR16, UPT, UPT, UR21, 0x3200, URZ ;  /* 0x0000320015108890 */ /* 0x000fe2000fffe0ff */
[----:B------:R-:W-:Y:S01]  /*5720*/  @!P1 R2UR UR4, R0 ;  /* 0x00000000000492ca */ /* 0x000fe200000e0000 */
[----:B------:R-:W-:Y:S01]  /*5730*/  @!UP0 UIADD3 UR17, UPT, UPT, UR21, 0x98, URZ ;  /* 0x0000009815118890 */ /* 0x000fe2000fffe0ff */
[----:B------:R-:W-:Y:S01]  /*5740*/  SEL R0, RZ, 0x1, P0 ;  /* 0x00000001ff007807 */ /* 0x000fe20000000000 */
[----:B------:R-:W-:Y:S01]  /*5750*/  @!UP0 UIADD3 UR10, UPT, UPT, UR42, 0xe0, URZ ;  /* 0x000000e02a0a8890 */ /* 0x000fe2000fffe0ff */
[----:B------:R-:W-:Y:S01]  /*5760*/  LOP3.LUT R15, R15, 0x1, RZ, 0x3c, !PT ;  /* 0x000000010f0f7812 */ /* 0x000fe200078e3cff */
[----:B------:R-:W-:Y:S01]  /*5770*/  @!UP0 UIADD3 UR8, UPT, UPT, UR21, 0x3a00, URZ ;  /* 0x00003a0015088890 */ /* 0x000fe2000fffe0ff */
[----:B------:R-:W-:Y:S01]  /*5780*/  IMAD.U32 R8, RZ, RZ, UR5 ;  /* 0x00000005ff087e24 */ /* 0x000fe2000f8e00ff */
[----:B------:R-:W-:Y:S01]  /*5790*/  VOTEU.ALL UP0, P1 ;  /* 0x0000000000ff7886 */ /* 0x000fe20000800000 */
[----:B------:R-:W-:Y:S01]  /*57a0*/  UMOV UR19, UR43 ;  /* 0x0000002b00137c82 */ /* 0x000fe20008000000 */
[----:B------:R-:W-:Y:S01]  /*57b0*/  UMOV UR20, UR36 ;  /* 0x0000002400147c82 */ /* 0x000fe20008000000 */
[----:B------:R-:W-:Y:S01]  /*57c0*/  UMOV UR11, UR43 ;  /* 0x0000002b000b7c82 */ /* 0x000fe20008000000 */
[----:B------:R-:W-:Y:S01]  /*57d0*/  UMOV UR12, UR36 ;  /* 0x00000024000c7c82 */ /* 0x000fe20008000000 */
[----:B------:R-:W-:Y:S01]  /*57e0*/  UMOV UR9, UR17 ;  /* 0x0000001100097c82 */ /* 0x000fe20008000000 */
[----:B------:R-:W-:Y:S01]  /*57f0*/  IMAD.U32 R9, RZ, RZ, UR4 ;  /* 0x00000004ff097e24 */ /* 0x000fe2000f8e00ff */
[----:B------:R-:W-:Y:S01]  /*5800*/  @!P1 R2UR UR4, R8 ;  /* 0x00000000080492ca */ /* 0x000fe200000e0000 */
[----:B------:R-:W-:Y:S01]  /*5810*/  UMOV UR36, UR29 ;  /* 0x0000001d00247c82 */ /* 0x000fe20008000000 */
[----:B------:R-:W-:Y:S02]  /*5820*/  LOP3.LUT R13, R13, R0, RZ, 0x3c, !PT ;  /* 0x000000000d0d7212 */ /* 0x000fe400078e3cff */
[----:B------:R-:W-:Y:S02]  /*5830*/  @!P1 R2UR UR5, R9 ;  /* 0x00000000090592ca */ /* 0x000fe400000e0000 */
[----:B------:R-:W-:Y:S11]  /*5840*/  SEL R14, R14, RZ, P0 ;  /* 0x000000ff0e0e7207 */ /* 0x000ff60000000000 */
[----:B------:R2:W-:Y:S01]  /*5850*/  @!UP0 UTMALDG.3D [UR16], [UR4], desc[UR6] ;  /* 0x00000610040085b4 */ /* 0x0005e20008011000 */
[----:B------:R-:W-:Y:S05]  /*5860*/  VOTEU.ALL UP0, P1 ;  /* 0x0000000000ff7886 */ /* 0x000fea0000800000 */
[----:B------:R3:W-:Y:S01]  /*5870*/  @!UP0 UTMALDG.3D [UR8], [UR4], desc[UR6] ;  /* 0x00000608040085b4 */ /* 0x0007e20008011000 */
[----:B------:R3:W-:Y:S01]  /*5880*/  @!P1 SYNCS.ARRIVE.TRANS64.RED.A0TR RZ, [UR21+0x98], R7 ;  /* 0x00009807ffff99a7 */ /* 0x0007e20008300415 */
[----:B------:R-:W-:Y:S01]  /*5890*/  SYNCS.ARRIVE.TRANS64.RED.A1T0 RZ, [UR37], RZ ;  /* 0x000000ffffff79a7 */ /* 0x000fe20008100425 */
[----:B--2---:R-:W-:Y:S01]  /*58a0*/  UIADD3 UR20, UPT, UPT, UR14, UR24, URZ ;  /* 0x000000180e147290 */ /* 0x004fe2000fffe0ff */
[----:B------:R-:W-:Y:S11]  /*58b0*/  BRA.U UP1, `(.L_x_100) ;  /* 0xfffffff101087547 */ /* 0x000ff6000b83ffff */
[----:B------:R-:W-:-:S04]  /*58c0*/  SHF.L.U32 R3, R15, 0x1f, RZ ;  /* 0x0000001f0f037819 */ /* 0x000fc800000006ff */
[----:B------:R-:W2:Y:S02]  /*58d0*/  SYNCS.PHASECHK.TRANS64.TRYWAIT P0, [UR21+0xa0], R3 ;  /* 0x0000a003ff0075a7 */ /* 0x000ea40008001115 */
[----:B--2---:R-:W-:Y:S05]  /*58e0*/  @!P0 BRA `(.L_x_101) ;  /* 0x0000005400048947 */ /* 0x004fea0003800000 */
.L_x_196:
[----:B------:R-:W4:Y:S02]  /*58f0*/  SYNCS.PHASECHK.TRANS64.TRYWAIT P0, [UR21+0xa8], R3 ;  /* 0x0000a803ff0075a7 */ /* 0x000f240008001115 */
[----:B----4-:R-:W-:Y:S05]  /*5900*/  @!P0 BRA `(.L_x_102) ;  /* 0x0000005400148947 */ /* 0x010fea0003800000 */
.L_x_198:
[----:B------:R-:W4:Y:S02]  /*5910*/  SYNCS.PHASECHK.TRANS64.TRYWAIT P0, [UR21+0xb0], R3 ;  /* 0x0000b003ff0075a7 */ /* 0x000f240008001115 */
[----:B----4-:R-:W-:Y:S05]  /*5920*/  @!P0 BRA `(.L_x_103) ;  /* 0x0000005400248947 */ /* 0x010fea0003800000 */
.L_x_200:
[----:B--2---:R-:W-:-:S07]  /*5930*/  MOV R0, UR21 ;  /* 0x0000001500007c02 */ /* 0x004fce0008000f00 */
.L_x_104:
[----:B--2---:R-:W-:-:S04]  /*5940*/  SHF.L.U32 R3, R15, 0x1f, RZ ;  /* 0x0000001f0f037819 */ /* 0x004fc800000006ff */
[----:B------:R2:W4:Y:S03]  /*5950*/  SYNCS.PHASECHK.TRANS64.TRYWAIT P0, [R0+URZ+0xb8], R3 ;  /* 0x0000b803000075a7 */ /* 0x00052600080011ff */
[----:B----4-:R-:W-:Y:S05]  /*5960*/  @!P0 NANOSLEEP.SYNCS 0x989680 ;  /* 0x009896800000895d */ /* 0x010fea0003900000 */
[----:B------:R-:W4:Y:S02]  /*5970*/  @!P0 SYNCS.PHASECHK.TRANS64 P0, [R0+URZ+0xb8], R3 ;  /* 0x0000b803000085a7 */ /* 0x000f2400080010ff */
[----:B-1-34-:R-:W-:Y:S05]  /*5980*/  @P0 EXIT ;  /* 0x000000000000094d */ /* 0x01afea0003800000 */
[----:B------:R-:W-:Y:S05]  /*5990*/  BRA `(.L_x_104) ;  /* 0xfffffffc00e87947 */ /* 0x000fea000383ffff */
.L_x_89:
[----:B------:R-:W-:-:S06]  /*59a0*/  UISETP.GE.AND UP0, UPT, UR13, 0x4, UPT ;  /* 0x000000040d00788c */ /* 0x000fcc000bf06270 */
[----:B------:R-:W-:-:S13]  /*59b0*/  PLOP3.LUT P0, PT, PT, PT, UP0, 0x80, 0x8 ;  /* 0x000000000008781c */ /* 0x000fda0003f0f008 */
[----:B------:R-:W-:Y:S05]  /*59c0*/  @!P0 EXIT ;  /* 0x000000000000894d */ /* 0x000fea0003800000 */
[----:B------:R-:W-:Y:S01]  /*59d0*/  BAR.SYNC.DEFER_BLOCKING 0x6, 0xa0 ;  /* 0x0182800000007b1d */ /* 0x000fe20000010000 */
[----:B------:R-:W-:Y:S01]  /*59e0*/  IMAD.SHL.U32 R4, R87, 0x200000, RZ ;  /* 0x0020000057047824 */ /* 0x000fe200078e00ff */
[----:B------:R-:W-:Y:S01]  /*59f0*/  CS2R R94, SRZ ;  /* 0x00000000005e7805 */ /* 0x000fe2000001ff00 */
[C---:B------:R-:W-:Y:S01]  /*5a00*/  IMAD.SHL.U32 R85, R97.reuse, 0x20, RZ ;  /* 0x0000002061557824 */ /* 0x040fe200078e00ff */
[----:B------:R-:W-:Y:S01]  /*5a10*/  CS2R R92, SRZ ;  /* 0x00000000005c7805 */ /* 0x000fe2000001ff00 */
[C---:B------:R-:W-:Y:S01]  /*5a20*/  IMAD.U32 R37, R97.reuse, 0x10000, RZ ;  /* 0x0001000061257824 */ /* 0x040fe200078e00ff */
[----:B------:R-:W-:Y:S02]  /*5a30*/  UMOV UR43, 0x400 ;  /* 0x00000400002b7882 */ /* 0x000fe40000000000 */
[----:B------:R-:W1:Y:S01]  /*5a40*/  LDC.64 R82, c[0x0][0x8b0] ;  /* 0x00022c00ff527b82 */ /* 0x000e620000000a00 */
[----:B------:R-:W-:Y:S01]  /*5a50*/  ULEA UR43, UR58, UR43, 0x18 ;  /* 0x0000002b3a2b7291 */ /* 0x000fe2000f8ec0ff */
[----:B------:R-:W-:Y:S01]  /*5a60*/  IMAD.SHL.U32 R5, R97, 0x4, RZ ;  /* 0x0000000461057824 */ /* 0x000fe200078e00ff */
[----:B------:R-:W-:Y:S01]  /*5a70*/  LOP3.LUT R4, R4, 0x200000, RZ, 0xc0, !PT ;  /* 0x0020000004047812 */ /* 0x000fe200078ec0ff */
[----:B------:R-:W-:Y:S01]  /*5a80*/  IMAD.SHL.U32 R7, R87, 0x400, RZ ;  /* 0x0000040057077824 */ /* 0x000fe200078e00ff */
[C---:B------:R-:W-:Y:S01]  /*5a90*/  LOP3.LUT R6, R85.reuse, 0x80, RZ, 0xc0, !PT ;  /* 0x0000008055067812 */ /* 0x040fe200078ec0ff */
[----:B------:R-:W-:Y:S01]  /*5aa0*/  UIADD3 UR4, UPT, UPT, UR43, 0x4200, URZ ;  /* 0x000042002b047890 */ /* 0x000fe2000fffe0ff */
[C---:B------:R-:W-:Y:S01]  /*5ab0*/  LOP3.LUT R84, R85.reuse, 0xb60, RZ, 0xc0, !PT ;  /* 0x00000b6055547812 */ /* 0x040fe200078ec0ff */
[----:B------:R-:W2:Y:S01]  /*5ac0*/  LDC.64 R80, c[0x0][0x8a8] ;  /* 0x00022a00ff507b82 */ /* 0x000ea20000000a00 */
[----:B------:R-:W-:Y:S01]  /*5ad0*/  UIADD3 UR5, UPT, UPT, UR43, 0x200, URZ ;  /* 0x000002002b057890 */ /* 0x000fe2000fffe0ff */
[----:B------:R-:W-:Y:S01]  /*5ae0*/  LOP3.LUT R37, R4, 0x400000, R37, 0xf8, !PT ;  /* 0x0040000004257812 */ /* 0x000fe200078ef825 */
[----:B------:R-:W-:Y:S01]  /*5af0*/  IMAD.MOV.U32 R36, RZ, RZ, RZ ;  /* 0x000000ffff247224 */ /* 0x000fe200078e00ff */
[----:B------:R-:W-:Y:S01]  /*5b00*/  LOP3.LUT R5, R6, 0x10, R5, 0xf8, !PT ;  /* 0x0000001006057812 */ /* 0x000fe200078ef805 */
[----:B------:R-:W-:Y:S01]  /*5b10*/  IMAD.MOV.U32 R91, RZ, RZ, RZ ;  /* 0x000000ffff5b7224 */ /* 0x000fe200078e00ff */
[----:B------:R-:W-:Y:S01]  /*5b20*/  LOP3.LUT R84, R84, 0x400, R7, 0xf8, !PT ;  /* 0x0000040054547812 */ /* 0x000fe200078ef807 */
[----:B------:R-:W-:Y:S01]  /*5b30*/  IMAD.U32 R98, RZ, RZ, UR5 ;  /* 0x00000005ff627e24 */ /* 0x000fe2000f8e00ff */
[----:B------:R-:W-:Y:S01]  /*5b40*/  LOP3.LUT P0, RZ, R85, 0x80, RZ, 0xc0, !PT ;  /* 0x0000008055ff7812 */ /* 0x000fe2000780c0ff */
[----:B------:R-:W3:Y:S01]  /*5b50*/  LDS R0, [UR43+0x180] ;  /* 0x0001802bff007984 */ /* 0x000ee20008000800 */
[----:B------:R-:W-:Y:S01]  /*5b60*/  LOP3.LUT R84, R84, R5, RZ, 0xfc, !PT ;  /* 0x0000000554547212 */ /* 0x000fe200078efcff */
[----:B------:R-:W-:Y:S01]  /*5b70*/  IMAD.U32 R96, RZ, RZ, UR4 ;  /* 0x00000004ff607e24 */ /* 0x000fe2000f8e00ff */
[----:B------:R-:W-:Y:S01]  /*5b80*/  P2R R4, PR, RZ, 0x1 ;  /* 0x00000001ff047803 */ /* 0x000fe20000000000 */
[----:B------:R-:W4:Y:S01]  /*5b90*/  LDCU UR57, c[0x0][0x370] ;  /* 0x00006e00ff3977ac */ /* 0x000f220008000800 */
[----:B------:R-:W-:Y:S01]  /*5ba0*/  LOP3.LUT R97, R97, 0x60, RZ, 0xc0, !PT ;  /* 0x0000006061617812 */ /* 0x000fe200078ec0ff */
[----:B------:R-:W1:Y:S01]  /*5bb0*/  LDCU.64 UR62, c[0x0][0x348] ;  /* 0x00006900ff3e77ac */ /* 0x000e620008000a00 */
[----:B------:R-:W1:Y:S01]  /*5bc0*/  LDCU UR42, c[0x0][0xb0c] ;  /* 0x00016180ff2a77ac */ /* 0x000e620008000800 */
[----:B------:R-:W1:Y:S01]  /*5bd0*/  LDCU UR39, c[0x0][0xb30] ;  /* 0x00016600ff2777ac */ /* 0x000e620008000800 */
[----:B------:R-:W1:Y:S01]  /*5be0*/  LDCU.64 UR46, c[0x0][0x888] ;  /* 0x00011100ff2e77ac */ /* 0x000e620008000a00 */
[----:B------:R-:W1:Y:S01]  /*5bf0*/  LDCU.64 UR40, c[0x0][0xb28] ;  /* 0x00016500ff2877ac */ /* 0x000e620008000a00 */
[----:B------:R-:W1:Y:S01]  /*5c00*/  LDCU.64 UR60, c[0x0][0x890] ;  /* 0x00011200ff3c77ac */ /* 0x000e620008000a00 */
[----:B------:R-:W1:Y:S01]  /*5c10*/  LDCU.128 UR52, c[0x0][0xb10] ;  /* 0x00016200ff3477ac */ /* 0x000e620008000c00 */
[----:B------:R-:W1:Y:S02]  /*5c20*/  LDCU UR56, c[0x0][0x374] ;  /* 0x00006e80ff3877ac */ /* 0x000e640008000800 */
[----:B-1234-:R-:W-:-:S07]  /*5c30*/  IMAD.IADD R37, R0, 0x1, R37 ;  /* 0x0000000100257824 */ /* 0x01efce00078e0225 */
.L_x_146:
[C---:B------:R-:W-:Y:S02]  /*5c40*/  LEA R3, R91.reuse, UR43, 0x3 ;  /* 0x0000002b5b037c11 */ /* 0x040fe4000f8e18ff */
[----:B------:R-:W-:Y:S02]  /*5c50*/  SHF.L.U32 R0, R94, 0x1f, RZ ;  /* 0x0000001f5e007819 */ /* 0x000fe400000006ff */
[----:B------:R-:W-:Y:S02]  /*5c60*/  LEA R5, R91, UR43, 0x4 ;  /* 0x0000002b5b057c11 */ /* 0x000fe4000f8e20ff */
[----:B------:R-:W1:Y:S02]  /*5c70*/  SYNCS.PHASECHK.TRANS64.TRYWAIT P0, [R3+URZ+0xd0], R0 ;  /* 0x0000d000030075a7 */ /* 0x000e6400080011ff */
[----:B-12---:R-:W-:Y:S05]  /*5c80*/  @!P0 BRA `(.L_x_105) ;  /* 0x0000005000648947 */ /* 0x006fea0003800000 */
.L_x_201:
        /* <DEDUP_REMOVED lines=11> */
[----:B------:R-:W-:Y:S01]  /*5d40*/  PLOP3.LUT P0, PT, PT, PT, UP1, 0x80, 0x8 ;  /* 0x000000000008781c */ /* 0x000fe20003f0f018 */
[----:B------:R-:W-:Y:S11]  /*5d50*/  UP2UR UR44, UPR, URZ, 0x2 ;  /* 0x00000002ff2c7883 */ /* 0x000ff60008000000 */
[----:B------:R-:W-:Y:S01]  /*5d60*/  @!UPT UIADD3 URZ, UPT, UPT, URZ, URZ, URZ ;  /* 0x000000fffffff290 */ /* 0x000fe2000fffe0ff */
[----:B-1----:R-:W-:Y:S02]  /*5d70*/  @P0 SHF.R.U32.HI R0, RZ, 0x10, R5 ;  /* 0x00000010ff000819 */ /* 0x002fe40000011605 */
        /* <DEDUP_REMOVED lines=12> */
[----:B------:R-:W2:Y:S01]  /*5e40*/  LDCU UR12, c[0x0][0xb20] ;  /* 0x00016400ff0c77ac */ /* 0x000ea20008000800 */
[----:B------:R-:W-:Y:S02]  /*5e50*/  UIMAD.WIDE.U32 UR4, UR56, UR55, URZ ;  /* 0x00000037380472a5 */ /* 0x000fe4000f8e00ff */
[----:B------:R-:W-:Y:S02]  /*5e60*/  UIMAD.WIDE.U32 UR6, UR57, UR52, URZ ;  /* 0x00000034390672a5 */ /* 0x000fe4000f8e00ff */
[----:B------:R-:W-:Y:S02]  /*5e70*/  UISETP.NE.AND UP0, UPT, UR54, 0x1, UPT ;  /* 0x000000013600788c */ /* 0x000fe4000bf05270 */
[----:B------:R-:W-:Y:S02]  /*5e80*/  UIMAD.WIDE.U32 UR8, UR37, UR55, URZ ;  /* 0x00000037250872a5 */ /* 0x000fe4000f8e00ff */
[----:B------:R-:W-:Y:S02]  /*5e90*/  UIMAD.WIDE.U32 UR10, UR38, UR52, URZ ;  /* 0x00000034260a72a5 */ /* 0x000fe4000f8e00ff */
[----:B------:R-:W-:Y:S02]  /*5ea0*/  UISETP.NE.AND UP1, UPT, UR42, 0x1, UPT ;  /* 0x000000012a00788c */ /* 0x000fe4000bf25270 */
[----:B------:R-:W-:Y:S01]  /*5eb0*/  UISETP.NE.AND UP2, UPT, UR45, 0x1, UPT ;  /* 0x000000012d00788c */ /* 0x000fe2000bf45270 */
[----:B------:R-:W-:Y:S02]  /*5ec0*/  UMOV UR4, UR5 ;  /* 0x0000000500047c82 */ /* 0x000fe40008000000 */
[----:B--2---:R-:W-:Y:S03]  /*5ed0*/  USHF.R.U32.HI UR5, URZ, UR12, UR4 ;  /* 0x0000000cff057299 */ /* 0x004fe60008011604 */
[----:B------:R-:W-:Y:S02]  /*5ee0*/  UMOV UR4, UR7 ;  /* 0x0000000700047c82 */ /* 0x000fe40008000000 */
[----:B------:R-:W-:Y:S02]  /*5ef0*/  USHF.R.U32.HI UR7, URZ, UR53, UR4 ;  /* 0x00000035ff077299 */ /* 0x000fe40008011604 */
[----:B------:R-:W-:Y:S02]  /*5f00*/  USEL UR4, UR56, UR5, !UP0 ;  /* 0x0000000538047287 */ /* 0x000fe4000c000000 */
[----:B------:R-:W-:Y:S01]  /*5f10*/  USEL UR7, UR57, UR7, !UP1 ;  /* 0x0000000739077287 */ /* 0x000fe2000c800000 */
[----:B------:R-:W-:Y:S01]  /*5f20*/  UMOV UR5, UR9 ;  /* 0x0000000900057c82 */ /* 0x000fe20008000000 */
[----:B------:R-:W-:Y:S02]  /*5f30*/  UIMAD.WIDE.U32 UR8, UR4, UR40, URZ ;  /* 0x00000028040872a5 */ /* 0x000fe4000f8e00ff */
[----:B------:R-:W-:Y:S03]  /*5f40*/  USHF.R.U32.HI UR6, URZ, UR12, UR5 ;  /* 0x0000000cff067299 */ /* 0x000fe60008011605 */
[----:B------:R-:W-:Y:S01]  /*5f50*/  UMOV UR5, UR11 ;  /* 0x0000000b00057c82 */ /* 0x000fe20008000000 */
[----:B------:R-:W-:Y:S02]  /*5f60*/  UIMAD.WIDE.U32 UR10, UR7, UR40, URZ ;  /* 0x00000028070a72a5 */ /* 0x000fe4000f8e00ff */
[----:B------:R-:W-:Y:S02]  /*5f70*/  USHF.R.U32.HI UR12, URZ, UR53, UR5 ;  /* 0x00000035ff0c7299 */ /* 0x000fe40008011605 */
[----:B------:R-:W-:Y:S01]  /*5f80*/  USEL UR6, UR37, UR6, !UP0 ;  /* 0x0000000625067287 */ /* 0x000fe2000c000000 */
[----:B------:R-:W-:Y:S02]  /*5f90*/  UMOV UR5, UR9 ;  /* 0x0000000900057c82 */ /* 0x000fe40008000000 */
[----:B------:R-:W-:Y:S01]  /*5fa0*/  UMOV UR10, UR11 ;  /* 0x0000000b000a7c82 */ /* 0x000fe20008000000 */
[----:B------:R-:W-:Y:S02]  /*5fb0*/  @UP2 USHF.R.U32.HI UR4, URZ, UR41, UR5 ;  /* 0x00000029ff042299 */ /* 0x000fe40008011605 */
[----:B------:R-:W-:Y:S02]  /*5fc0*/  @UP2 USHF.R.U32.HI UR7, URZ, UR41, UR10 ;  /* 0x00000029ff072299 */ /* 0x000fe4000801160a */
[----:B------:R-:W-:Y:S02]  /*5fd0*/  UIMAD UR4, UR45, UR4, URZ ;  /* 0x000000042d0472a4 */ /* 0x000fe4000f8e02ff */
        /* <DEDUP_REMOVED lines=8> */
[----:B------:R-:W-:Y:S02]  /*6060*/  USEL UR11, UR6, UR4, !UP2 ;  /* 0x00000004060b7287 */ /* 0x000fe4000d000000 */
[----:B------:R-:W-:Y:S02]  /*6070*/  UIADD3 UR8, UPT, UPT, -UR5, URZ, URZ ;  /* 0x000000ff05087290 */ /* 0x000fe4000fffe1ff */
[----:B------:R-:W-:Y:S01]  /*6080*/  UIADD3 UR10, UPT, UPT, -UR11, URZ, URZ ;  /* 0x000000ff0b0a7290 */ /* 0x000fe2000fffe1ff */
[----:B------:R-:W-:Y:S01]  /*6090*/  @!UP0 UMOV UR4, UR9 ;  /* 0x0000000900048c82 */ /* 0x000fe20008000000 */
[----:B------:R-:W-:Y:S02]  /*60a0*/  UIADD3 UR9, UPT, UPT, -UR6, URZ, URZ ;  /* 0x000000ff06097290 */ /* 0x000fe4000fffe1ff */
[----:B------:R-:W-:Y:S02]  /*60b0*/  @!UP0 USHF.R.U32.HI UR4, URZ, UR41, UR4 ;  /* 0x00000029ff048299 */ /* 0x000fe40008011604 */
[----:B------:R-:W-:Y:S02]  /*60c0*/  UIMAD UR10, UR45, UR10, UR6 ;  /* 0x0000000a2d0a72a4 */ /* 0x000fe4000f8e0206 */
[----:B------:R-:W-:Y:S04]  /*60d0*/  @!UP0 USEL UR4, UR5, UR4, !UP2 ;  /* 0x0000000405048287 */ /* 0x000fe8000d000000 */
[----:B------:R-:W-:Y:S02]  /*60e0*/  @!UP0 UIMAD UR10, UR7, UR10, UR4 ;  /* 0x0000000a070a82a4 */ /* 0x000fe4000f8e0204 */
[----:B------:R-:W-:Y:S02]  /*60f0*/  @!UP0 UIADD3 UR11, UPT, UPT, UR11, -UR4, URZ ;  /* 0x800000040b0b8290 */ /* 0x000fe4000fffe0ff */
[----:B------:R-:W-:Y:S02]  /*6100*/  UIMAD UR7, UR42, UR8, UR38 ;  /* 0x000000082a0772a4 */ /* 0x000fe4000f8e0226 */
[----:B------:R-:W-:Y:S02]  /*6110*/  @!UP0 UIMAD UR6, UR11, UR45, UR5 ;  /* 0x0000002d0b0682a4 */ /* 0x000fe4000f8e0205 */
[----:B------:R-:W-:Y:S01]  /*6120*/  UIMAD UR4, UR54, UR9, UR37 ;  /* 0x00000009360472a4 */ /* 0x000fe2000f8e0225 */
[----:B------:R-:W-:Y:S02]  /*6130*/  @!UP0 UMOV UR5, UR10 ;  /* 0x0000000a00058c82 */ /* 0x000fe40008000000 */
[----:B------:R-:W-:Y:S02]  /*6140*/  UIMAD UR38, UR5, UR42, UR7 ;  /* 0x0000002a052672a4 */ /* 0x000fe4000f8e0207 */
[----:B------:R-:W-:Y:S11]  /*6150*/  UIMAD UR37, UR6, UR54, UR4 ;  /* 0x00000036062572a4 */ /* 0x000ff6000f8e0204 */
[----:B------:R-:W-:Y:S01]  /*6160*/  @!UPT UIADD3 URZ, UPT, UPT, URZ, URZ, URZ ;  /* 0x000000fffffff290 */ /* 0x000fe2000fffe0ff */
.L_x_106:
[----:B------:R-:W-:Y:S01]  /*6170*/  UISETP.NE.AND UP0, UPT, UR39, 0x1, UPT ;  /* 0x000000012700788c */ /* 0x000fe2000bf05270 */
[----:B------:R-:W-:Y:S01]  /*6180*/  IADD3 R91, PT, PT, R91, 0x1, RZ ;  /* 0x000000015b5b7810 */ /* 0x000fe20007ffe0ff */
[----:B------:R-:W-:Y:S02]  /*6190*/  UIADD3 UR11, UPT, UPT, UR43, 0x200, URZ ;  /* 0x000002002b0b7890 */ /* 0x000fe4000fffe0ff */
[----:B------:R-:W-:Y:S02]  /*61a0*/  USHF.L.U32 UR50, UR20, 0x6, URZ ;  /* 0x0000000614327899 */ /* 0x000fe400080006ff */
[----:B------:R-:W-:Y:S05]  /*61b0*/  USHF.L.U32 UR49, UR32, 0x8, URZ ;  /* 0x0000000820317899 */ /* 0x000fea00080006ff */
[----:B------:R-:W2:Y:S01]  /*61c0*/  @!UP0 LDCU.128 UR12, c[0x0][0xb10] ;  /* 0x00016200ff0c87ac */ /* 0x000ea20008000c00 */
[----:B------:R-:W3:Y:S01]  /*61d0*/  @!UP0 LDCU UR5, c[0x0][0xb0c] ;  /* 0x00016180ff0587ac */ /* 0x000ee20008000800 */
[----:B------:R-:W4:Y:S01]  /*61e0*/  @!UP0 LDCU UR10, c[0x0][0xb20] ;  /* 0x00016400ff0a87ac */ /* 0x000f220008000800 */
[----:B--2---:R-:W-:Y:S02]  /*61f0*/  UIMAD.WIDE.U32 UR8, UR38, UR12, URZ ;  /* 0x0000000c260872a5 */ /* 0x004fe4000f8e00ff */
[----:B------:R-:W-:Y:S02]  /*6200*/  UIMAD.WIDE.U32 UR6, UR37, UR15, URZ ;  /* 0x0000000f250672a5 */ /* 0x000fe4000f8e00ff */
[----:B------:R-:W-:Y:S03]  /*6210*/  @!UP0 UISETP.NE.AND UP1, UPT, UR14, 0x1, UPT ;  /* 0x000000010e00888c */ /* 0x000fe6000bf25270 */
[----:B------:R-:W-:Y:S01]  /*6220*/  @!UP0 UMOV UR4, UR9 ;  /* 0x0000000900048c82 */ /* 0x000fe20008000000 */
[----:B---3--:R-:W-:Y:S02]  /*6230*/  @!UP0 UISETP.NE.AND UP2, UPT, UR5, 0x1, UPT ;  /* 0x000000010500888c */ /* 0x008fe4000bf45270 */
[----:B------:R-:W-:Y:S01]  /*6240*/  @!UP0 USHF.R.U32.HI UR4, URZ, UR13, UR4 ;  /* 0x0000000dff048299 */ /* 0x000fe20008011604 */
[----:B------:R-:W-:Y:S02]  /*6250*/  @!UP0 UMOV UR6, UR7 ;  /* 0x0000000700068c82 */ /* 0x000fe40008000000 */
[----:B----4-:R-:W-:Y:S02]  /*6260*/  @!UP0 USHF.R.U32.HI UR6, URZ, UR10, UR6 ;  /* 0x0000000aff068299 */ /* 0x010fe40008011606 */
[----:B------:R-:W-:Y:S02]  /*6270*/  @!UP0 USEL UR7, UR38, UR4, !UP2 ;  /* 0x0000000426078287 */ /* 0x000fe4000d000000 */
[----:B------:R-:W-:Y:S04]  /*6280*/  @!UP0 USEL UR6, UR37, UR6, !UP1 ;  /* 0x0000000625068287 */ /* 0x000fe8000c800000 */
[----:B------:R-:W-:Y:S02]  /*6290*/  @!UP0 UIADD3 UR4, UPT, UPT, -UR7, UR6, URZ ;  /* 0x0000000607048290 */ /* 0x000fe4000fffe1ff */
[----:B------:R-:W-:Y:S02]  /*62a0*/  @!UP0 UIADD3 UR6, UPT, UPT, UR7, -UR6, URZ ;  /* 0x8000000607068290 */ /* 0x000fe4000fffe0ff */
[----:B------:R-:W-:Y:S02]  /*62b0*/  @!UP0 UIMAD UR38, UR4, UR5, UR38 ;  /* 0x00000005042682a4 */ /* 0x000fe4000f8e0226 */
[----:B------:R-:W-:Y:S02]  /*62c0*/  @!UP0 UIMAD UR37, UR6, UR14, UR37 ;  /* 0x0000000e062582a4 */ /* 0x000fe4000f8e0225 */
[----:B------:R-:W-:Y:S09]  /*62d0*/  ULOP3.LUT UP0, URZ, UR11, 0x90, URZ, 0xc0, !UPT ;  /* 0x000000900bff7892 */ /* 0x000ff2000f80c0ff */
[----:B------:R-:W-:Y:S05]  /*62e0*/  BRA.U !UP0, `(.L_x_107) ;  /* 0x0000000108407547 */ /* 0x000fea000b800000 */
[----:B------:R-:W2:Y:S01]  /*62f0*/  LDCU.64 UR8, c[0x4][0x88] ;  /* 0x01001100ff0877ac */ /* 0x000ea20008000a00 */
[----:B------:R-:W-:Y:S01]  /*6300*/  MOV R3, 0x0 ;  /* 0x0000000000037802 */ /* 0x000fe20000000f00 */
[----:B------:R-:W-:Y:S02]  /*6310*/  HFMA2 R12, -RZ, RZ, 0, 5.9604644775390625e-08 ;  /* 0x00000001ff0c7431 */ /* 0x000fe400000001ff */
[----:B------:R-:W-:Y:S02]  /*6320*/  IMAD.MOV.U32 R8, RZ, RZ, 0x70 ;  /* 0x00000070ff087424 */ /* 0x000fe400078e00ff */
[----:B------:R-:W-:Y:S01]  /*6330*/  IMAD.MOV.U32 R13, RZ, RZ, RZ ;  /* 0x000000ffff0d7224 */ /* 0x000fe200078e00ff */
[----:B------:R-:W3:Y:S01]  /*6340*/  LDCU.64 UR6, c[0x4][0x90] ;  /* 0x01001200ff0677ac */ /* 0x000ee20008000a00 */
[----:B------:R-:W4:Y:S01]  /*6350*/  LDC.64 R2, c[0x4][R3] ;  /* 0x0100000003027b82 */ /* 0x000f220000000a00 */
[----:B------:R-:W1:Y:S01]  /*6360*/  LDCU.64 UR4, c[0x4][0x8] ;  /* 0x01000100ff0477ac */ /* 0x000e620008000a00 */
[----:B--2---:R-:W-:Y:S01]  /*6370*/  MOV R5, UR9 ;  /* 0x0000000900057c02 */ /* 0x004fe20008000f00 */
[----:B------:R-:W-:Y:S01]  /*6380*/  IMAD.U32 R4, RZ, RZ, UR8 ;  /* 0x00000008ff047e24 */ /* 0x000fe2000f8e00ff */
[----:B---3--:R-:W-:Y:S01]  /*6390*/  MOV R7, UR7 ;  /* 0x0000000700077c02 */ /* 0x008fe20008000f00 */
[----:B------:R-:W-:Y:S01]  /*63a0*/  IMAD.U32 R6, RZ, RZ, UR6 ;  /* 0x00000006ff067e24 */ /* 0x000fe2000f8e00ff */
[----:B-1----:R-:W-:Y:S01]  /*63b0*/  MOV R11, UR5 ;  /* 0x00000005000b7c02 */ /* 0x002fe20008000f00 */
[----:B------:R-:W-:Y:S02]  /*63c0*/  IMAD.U32 R10, RZ, RZ, UR4 ;  /* 0x00000004ff0a7e24 */ /* 0x000fe4000f8e00ff */
[----:B------:R-:W-:Y:S07]  /*63d0*/  LEPC R20, `(.L_x_107) ;  /* 0x000000001014794e */ /* 0x000fee0000000000 */
[----:B----45:R-:W-:Y:S05]  /*63e0*/  CALL.ABS.NOINC R2 ;  /* 0x0000000002007343 */ /* 0x030fea0003c00000 */
.L_x_107:
[----:B------:R-:W-:Y:S01]  /*63f0*/  LOP3.LUT P0, RZ, R96, 0x90, RZ, 0xc0, !PT ;  /* 0x0000009060ff7812 */ /* 0x000fe2000780c0ff */
[----:B------:R-:W-:Y:S11]  /*6400*/  BSSY.RECONVERGENT B6, `(.L_x_108) ;  /* 0x0000013000067945 */ /* 0x000ff60003800200 */
[----:B------:R-:W-:Y:S01]  /*6410*/  @!UPT UIADD3 URZ, UPT, UPT, URZ, URZ, URZ ;  /* 0x000000fffffff290 */ /* 0x000fe2000fffe0ff */
[----:B------:R-:W-:Y:S05]  /*6420*/  @!P0 BRA `(.L_x_109) ;  /* 0x0000000000408947 */ /* 0x000fea0003800000 */
        /* <DEDUP_REMOVED lines=16> */
.L_x_109:
[----:B------:R-:W-:Y:S05]  /*6530*/  BSYNC.RECONVERGENT B6 ;  /* 0x0000000000067941 */ /* 0x000fea0003800200 */
.L_x_108:
[----:B------:R-:W-:Y:S01]  /*6540*/  R2UR UR4, R89 ;  /* 0x00000000590472ca */ /* 0x000fe200000e0000 */
[----:B------:R-:W-:Y:S01]  /*6550*/  UISETP.NE.U32.AND UP0, UPT, UR60, URZ, UPT ;  /* 0x000000ff3c00728c */ /* 0x000fe2000bf05070 */
[----:B------:R-:W-:Y:S02]  /*6560*/  ISETP.NE.U32.AND P4, PT, R82, RZ, PT ;  /* 0x000000ff5200720c */ /* 0x000fe40003f85070 */
[----:B------:R-:W-:Y:S01]  /*6570*/  ISETP.NE.U32.AND P2, PT, RZ, UR46, PT ;  /* 0x0000002eff007c0c */ /* 0x000fe2000bf45070 */
[----:B------:R-:W-:Y:S01]  /*6580*/  UISETP.NE.AND.EX UP1, UPT, UR61, URZ, UPT, UP0 ;  /* 0x000000ff3d00728c */ /* 0x000fe2000bf25300 */
[----:B------:R-:W-:Y:S01]  /*6590*/  ISETP.NE.AND.EX P4, PT, R83, RZ, PT, P4 ;  /* 0x000000ff5300720c */ /* 0x000fe20003f85340 */
[----:B------:R-:W-:Y:S01]  /*65a0*/  UPLOP3.LUT UP0, UPT, UPT, UPT, UPT, 0x40, 0x4 ;  /* 0x000000000004789c */ /* 0x000fe20003f0e870 */
[----:B------:R-:W-:Y:S05]  /*65b0*/  ISETP.NE.AND.EX P2, PT, RZ, UR47, PT, P2 ;  /* 0x0000002fff007c0c */ /* 0x000fea000bf45320 */
[----:B------:R-:W-:Y:S06]  /*65c0*/  UISETP.NE.AND UP2, UPT, UR4, URZ, UPT ;  /* 0x000000ff0400728c */ /* 0x000fec000bf45270 */
[----:B------:R-:W-:Y:S05]  /*65d0*/  PLOP3.LUT P1, PT, PT, PT, UP2, 0x80, 0x8 ;  /* 0x000000000008781c */ /* 0x000fea0003f2f028 */
[----:B------:R-:W-:Y:S06]  /*65e0*/  @UP2 UPLOP3.LUT UP0, UPT, UPT, UPT, UP1, 0x80, 0x8 ;  /* 0x000000000008289c */ /* 0x000fec0003f0f010 */
[----:B------:R-:W-:Y:S01]  /*65f0*/  PLOP3.LUT P0, PT, PT, PT, UP0, 0x80, 0x8 ;  /* 0x000000000008781c */ /* 0x000fe20003f0f008 */
[----:B------:R-:W-:Y:S01]  /*6600*/  @!UPT UIADD3 URZ, UPT, UPT, URZ, URZ, URZ ;  /* 0x000000fffffff290 */ /* 0x000fe2000fffe0ff */
[----:B------:R-:W-:Y:S11]  /*6610*/  BRA.U !UP1, `(.L_x_110) ;  /* 0x00000001093c7547 */ /* 0x000ff6000b800000 */
[----:B------:R-:W-:Y:S01]  /*6620*/  UISETP.NE.U32.AND UP0, UPT, UR46, URZ, UPT ;  /* 0x000000ff2e00728c */ /* 0x000fe2000bf05070 */
[----:B-1----:R-:W-:Y:S01]  /*6630*/  HFMA2 R0, -RZ, RZ, 0, 5.9604644775390625e-08 ;  /* 0x00000001ff007431 */ /* 0x002fe200000001ff */
[----:B------:R-:W1:Y:S01]  /*6640*/  LDCU.64 UR8, c[0x0][0x358] ;  /* 0x00006b00ff0877ac */ /* 0x000e620008000a00 */
[----:B------:R-:W-:Y:S01]  /*6650*/  IMAD.MOV.U32 R86, RZ, RZ, 0x1 ;  /* 0x00000001ff567424 */ /* 0x000fe200078e00ff */
[----:B------:R-:W-:Y:S06]  /*6660*/  UISETP.NE.AND.EX UP0, UPT, UR47, URZ, UPT, UP0 ;  /* 0x000000ff2f00728c */ /* 0x000fec000bf05300 */
[----:B------:R-:W-:Y:S05]  /*6670*/  PLOP3.LUT P3, PT, PT, PT, UP0, 0x80, 0x8 ;  /* 0x000000000008781c */ /* 0x000fea0003f6f008 */
[----:B------:R-:W2:Y:S01]  /*6680*/  @UP0 LDCU.64 UR4, c[0x0][0x888] ;  /* 0x00011100ff0407ac */ /* 0x000ea20008000a00 */
[----:B------:R-:W-:Y:S07]  /*6690*/  @UP0 UIMAD UR6, UR36, UR60, URZ ;  /* 0x0000003c240602a4 */ /* 0x000fee000f8e02ff */
[----:B------:R-:W-:Y:S01]  /*66a0*/  @!P3 PRMT R86, R0, 0x7610, R86 ;  /* 0x000076100056b816 */ /* 0x000fe20000000056 */
[----:B--2---:R-:W-:Y:S06]  /*66b0*/  @UP0 UIMAD.WIDE UR4, UR6, 0x4, UR4 ;  /* 0x00000004060408a5 */ /* 0x004fec000f8e0204 */
[----:B------:R-:W-:Y:S01]  /*66c0*/  IMAD.U32 R2, RZ, RZ, UR4 ;  /* 0x00000004ff027e24 */ /* 0x000fe2000f8e00ff */
[----:B------:R-:W-:Y:S04]  /*66d0*/  MOV R3, UR5 ;  /* 0x0000000500037c02 */ /* 0x000fe80008000f00 */
[----:B------:R-:W2:Y:S01]  /*66e0*/  @!UP0 LDCU UR4, c[0x0][0x880] ;  /* 0x00011000ff0487ac */ /* 0x000ea20008000800 */
[----:B-1---5:R3:W5:Y:S02]  /*66f0*/  @P3 LDG.E R41, desc[UR8][R2.64] ;  /* 0x0000000802293981 */ /* 0x022764000c1e1900 */
[----:B--23--:R-:W-:Y:S02]  /*6700*/  @!P3 IMAD.U32 R41, RZ, RZ, UR4 ;  /* 0x00000004ff29be24 */ /* 0x00cfe4000f8e00ff */
.L_x_110:
[----:B------:R-:W-:Y:S05]  /*6710*/  @!P4 BRA `(.L_x_111) ;  /* 0x000000000024c947 */ /* 0x000fea0003800000 */
[----:B------:R-:W-:Y:S01]  /*6720*/  ISETP.NE.U32.AND P3, PT, R80, RZ, PT ;  /* 0x000000ff5000720c */ /* 0x000fe20003f65070 */
[----:B------:R-:W2:Y:S03]  /*6730*/  LDCU.64 UR4, c[0x0][0x358] ;  /* 0x00006b00ff0477ac */ /* 0x000ea60008000a00 */
[----:B------:R-:W-:Y:S11]  /*6740*/  ISETP.NE.AND.EX P3, PT, R81, RZ, PT, P3 ;  /* 0x000000ff5100720c */ /* 0x000ff60003f65330 */
[----:B------:R-:W-:Y:S02]  /*6750*/  @!UPT UIADD3 URZ, UPT, UPT, URZ, URZ, URZ ;  /* 0x000000fffffff290 */ /* 0x000fe4000fffe0ff */
[----:B------:R-:W3:Y:S01]  /*6760*/  @P3 LDC.64 R2, c[0x0][0x8a8] ;  /* 0x00022a00ff023b82 */ /* 0x000ee20000000a00 */
[----:B-1----:R-:W-:Y:S04]  /*6770*/  @P3 IMAD R0, R82, UR36, RZ ;  /* 0x0000002452003c24 */ /* 0x002fe8000f8e02ff */
[----:B---3--:R-:W-:Y:S05]  /*6780*/  @P3 IMAD.WIDE R2, R0, 0x4, R2 ;  /* 0x0000000400023825 */ /* 0x008fea00078e0202 */
[----:B--2--5:R2:W5:Y:S02]  /*6790*/  @P3 LDG.E R38, desc[UR4][R2.64] ;  /* 0x0000000402263981 */ /* 0x024564000c1e1900 */
[----:B--2---:R-:W3:Y:S02]  /*67a0*/  @!P3 LDC R38, c[0x0][0x8a0] ;  /* 0x00022800ff26bb82 */ /* 0x004ee40000000800 */
.L_x_111:
[----:B-----5:R-:W-:Y:S01]  /*67b0*/  FSETP.NEU.AND P4, PT, R41, RZ, PT ;  /* 0x000000ff2900720b */ /* 0x020fe20003f8d000 */
[----:B------:R-:W-:Y:S01]  /*67c0*/  BSSY B1, `(.L_x_112) ;  /* 0x0000041000017945 */ /* 0x000fe20003800000 */
[----:B------:R-:W-:Y:S01]  /*67d0*/  SEL R3, RZ, 0xffffffff, P2 ;  /* 0xffffffffff037807 */ /* 0x000fe20001000000 */
[----:B------:R-:W-:Y:S01]  /*67e0*/  IMAD.MOV.U32 R71, RZ, RZ, 0x1 ;  /* 0x00000001ff477424 */ /* 0x000fe200078e00ff */
[----:B------:R-:W-:Y:S01]  /*67f0*/  LOP3.LUT P3, RZ, R86, 0xff, RZ, 0xc0, !PT ;  /* 0x000000ff56ff7812 */ /* 0x000fe2000786c0ff */
[C---:B------:R-:W-:Y:S01]  /*6800*/  IMAD R39, R36.reuse, 0x80, R37 ;  /* 0x0000008024277824 */ /* 0x040fe200078e0225 */
[----:B-1----:R-:W-:Y:S02]  /*6810*/  @P1 SEL R0, RZ, 0xffffffff, P4 ;  /* 0xffffffffff001807 */ /* 0x002fe40002000000 */
[----:B------:R-:W-:Y:S02]  /*6820*/  CS2R R78, SRZ ;  /* 0x00000000004e7805 */ /* 0x000fe4000001ff00 */
[----:B------:R-:W-:Y:S02]  /*6830*/  LEA R5, R93, UR43, 0x3 ;  /* 0x0000002b5d057c11 */ /* 0x000fe4000f8e18ff */
[----:B------:R-:W-:Y:S02]  /*6840*/  CS2R R76, SRZ ;  /* 0x00000000004c7805 */ /* 0x000fe4000001ff00 */
[----:B------:R-:W-:Y:S02]  /*6850*/  @P0 SEL R0, R3, R0, !P3 ;  /* 0x0000000003000207 */ /* 0x000fe40005800000 */
[----:B------:R-:W-:Y:S02]  /*6860*/  CS2R R74, SRZ ;  /* 0x00000000004a7805 */ /* 0x000fe4000001ff00 */
[----:B------:R-:W-:Y:S02]  /*6870*/  LEA R90, R36, UR43, 0x3 ;  /* 0x0000002b245a7c11 */ /* 0x000fe4000f8e18ff */
[----:B------:R-:W-:Y:S02]  /*6880*/  CS2R R72, SRZ ;  /* 0x0000000000487805 */ /* 0x000fe4000001ff00 */
[----:B------:R-:W-:Y:S02]  /*6890*/  @P1 LOP3.LUT R0, R0, 0x1, RZ, 0xc0, !PT ;  /* 0x0000000100001812 */ /* 0x000fe400078ec0ff */
[----:B------:R-:W-:Y:S02]  /*68a0*/  SHF.L.U32 R7, R95, 0x1f, RZ ;  /* 0x0000001f5f077819 */ /* 0x000fe400000006ff */
[----:B------:R-:W-:Y:S02]  /*68b0*/  ISETP.NE.U32.OR P6, PT, R0, 0x1, !P1 ;  /* 0x000000010000780c */ /* 0x000fe40004fc5470 */
[----:B------:R-:W-:Y:S02]  /*68c0*/  PLOP3.LUT P2, PT, PT, PT, UP1, 0x80, 0x8 ;  /* 0x000000000008781c */ /* 0x000fe40003f4f018 */
[----:B------:R-:W-:Y:S02]  /*68d0*/  SEL R0, RZ, 0xffffffff, P4 ;  /* 0xffffffffff007807 */ /* 0x000fe40002000000 */
[----:B------:R-:W-:Y:S07]  /*68e0*/  P2R R102, PR, RZ, 0x40 ;  /* 0x00000040ff667803 */ /* 0x000fee0000000000 */
[----:B------:R-:W-:Y:S02]  /*68f0*/  @P6 SHF.L.U32 R2, R92, 0x1f, RZ ;  /* 0x0000001f5c026819 */ /* 0x000fe400000006ff */
[----:B------:R-:W-:Y:S02]  /*6900*/  @P2 SEL R0, R3, R0, !P3 ;  /* 0x0000000003002207 */ /* 0x000fe40005800000 */
[----:B------:R-:W1:Y:S02]  /*6910*/  @P6 SYNCS.PHASECHK.TRANS64.TRYWAIT P1, [R5+URZ+0x80], R2 ;  /* 0x00008002050065a7 */ /* 0x000e6400080211ff */
[----:B------:R-:W-:Y:S04]  /*6920*/  LOP3.LUT R0, R0, 0x1, RZ, 0xc0, !PT ;  /* 0x0000000100007812 */ /* 0x000fe800078ec0ff */
[----:B------:R-:W-:Y:S04]  /*6930*/  ISETP.NE.U32.AND P5, PT, R0, 0x1, PT ;  /* 0x000000010000780c */ /* 0x000fe80003fa5070 */
[----:B------:R-:W-:Y:S01]  /*6940*/  P2R R100, PR, RZ, 0x20 ;  /* 0x00000020ff647803 */ /* 0x000fe20000000000 */
[----:B------:R2:W4:Y:S01]  /*6950*/  SYNCS.PHASECHK.TRANS64.TRYWAIT P0, [R90+URZ+0xf0], R7 ;  /* 0x0000f0075a0075a7 */ /* 0x00052200080011ff */
[----:B-1----:R-:W-:Y:S01]  /*6960*/  @P6 SEL R71, RZ, 0x1, !P1 ;  /* 0x00000001ff476807 */ /* 0x002fe20004800000 */
[----:B--2---:R-:W-:Y:S06]  /*6970*/  @!P6 BRA `(.L_x_113) ;  /* 0x000000000094e947 */ /* 0x004fec0003800000 */
[----:B------:R-:W-:Y:S01]  /*6980*/  @P5 IMAD R4, R93, 0x1000, R84 ;  /* 0x000010005d045824 */ /* 0x000fe200078e0254 */
[----:B------:R-:W-:Y:S01]  /*6990*/  LOP3.LUT P6, RZ, R85, 0x80, RZ, 0xc0, !PT ;  /* 0x0000008055ff7812 */ /* 0x000fe200078cc0ff */
[----:B------:R-:W1:Y:S01]  /*69a0*/  S2R R0, SR_CgaCtaId ;  /* 0x0000000000007919 */ /* 0x000e620000008800 */
[----:B------:R-:W-:Y:S01]  /*69b0*/  ISETP.NE.AND P2, PT, R71, RZ, PT ;  /* 0x000000ff4700720c */ /* 0x000fe20003f45270 */
[----:B------:R-:W-:Y:S01]  /*69c0*/  @P5 VIADD R3, R4, UR43 ;  /* 0x0000002b04035c36 */ /* 0x000fe20008000000 */
[----:B------:R-:W-:Y:S01]  /*69d0*/  PLOP3.LUT P1, PT, PT, PT, PT, 0x8, 0x80 ;  /* 0x000000000080781c */ /* 0x000fe20003f2e170 */
[----:B------:R-:W-:Y:S01]  /*69e0*/  BSSY B0, `(.L_x_114) ;  /* 0x000000d000007945 */ /* 0x000fe20003800000 */
[----:B------:R-:W-:Y:S01]  /*69f0*/  @P5 PLOP3.LUT P1, PT, P6, PT, PT, 0x80, 0x8 ;  /* 0x000000000008581c */ /* 0x000fe2000372f070 */
[C---:B------:R-:W-:Y:S01]  /*6a00*/  @P5 VIADD R2, R3.reuse, 0x200 ;  /* 0x0000020003025836 */ /* 0x040fe20000000000 */
[----:B------:R-:W-:Y:S01]  /*6a10*/  CS2R R74, SRZ ;  /* 0x00000000004a7805 */ /* 0x000fe2000001ff00 */
[----:B------:R-:W-:Y:S01]  /*6a20*/  @P5 VIADD R3, R3, 0x210 ;  /* 0x0000021003035836 */ /* 0x000fe20000000000 */
[----:B------:R-:W-:Y:S02]  /*6a30*/  CS2R R72, SRZ ;  /* 0x0000000000487805 */ /* 0x000fe4000001ff00 */
[----:B------:R-:W-:Y:S02]  /*6a40*/  CS2R R78, SRZ ;  /* 0x00000000004e7805 */ /* 0x000fe4000001ff00 */
[----:B------:R-:W-:Y:S05]  /*6a50*/  CS2R R76, SRZ ;  /* 0x00000000004c7805 */ /* 0x000fea000001ff00 */
[----:B------:R-:W-:Y:S01]  /*6a60*/  @P1 VIADD R3, R2, 0xfffffff0 ;  /* 0xfffffff002031836 */ /* 0x000fe20000000000 */
[----:B------:R-:W-:Y:S06]  /*6a70*/  @P2 BRA `(.L_x_115) ;  /* 0x00000000000c2947 */ /* 0x000fec0003800000 */
[----:B------:R-:W-:Y:S04]  /*6a80*/  SHF.L.U32 R2, R92, 0x1f, RZ ;  /* 0x0000001f5c027819 */ /* 0x000fe800000006ff */
[----:B------:R-:W2:Y:S02]  /*6a90*/  SYNCS.PHASECHK.TRANS64.TRYWAIT P1, [R5+URZ+0x80], R2 ;  /* 0x00008002050075a7 */ /* 0x000ea400080211ff */
[----:B--2---:R-:W-:Y:S05]  /*6aa0*/  @!P1 BRA `(.L_x_116) ;  /* 0x0000004000f09947 */ /* 0x004fea0003800000 */
.L_x_115:
[----:B------:R-:W-:Y:S05]  /*6ab0*/  BSYNC B0 ;  /* 0x0000000000007941 */ /* 0x000fea0003800000 */
.L_x_114:
[----:B------:R-:W-:Y:S01]  /*6ac0*/  ISETP.NE.AND P1, PT, R100, RZ, PT ;  /* 0x000000ff6400720c */ /* 0x000fe20003f25270 */
[----:B--2---:R-:W-:Y:S02]  /*6ad0*/  VIADD R5, R5, 0xa0 ;  /* 0x000000a005057836 */ /* 0x004fe40000000000 */
[----:B------:R-:W-:Y:S03]  /*6ae0*/  VIADD R93, R93, 0x1 ;  /* 0x000000015d5d7836 */ /* 0x000fe60000000000 */
[----:B-1----:R-:W-:Y:S07]  /*6af0*/  PRMT R0, R0, 0x654, R5 ;  /* 0x0000065400007816 */ /* 0x002fee0000000005 */
[----:B------:R1:W2:Y:S04]  /*6b00*/  @P1 LDS.128 R72, [R4+UR43+0x200] ;  /* 0x0002002b04481984 */ /* 0x0002a80008000c00 */
[----:B------:R1:W1:Y:S01]  /*6b10*/  @P1 LDS.128 R76, [R3] ;  /* 0x00000000034c1984 */ /* 0x0002620000000c00 */
[C---:B------:R-:W-:Y:S01]  /*6b20*/  ISETP.NE.AND P1, PT, R93.reuse, 0x4, PT ;  /* 0x000000045d00780c */ /* 0x040fe20003f25270 */
[----:B------:R-:W-:Y:S01]  /*6b30*/  @!PT LDS RZ, [RZ] ;  /* 0x00000000fffff984 */ /* 0x000fe20000000800 */
[----:B------:R-:W-:Y:S01]  /*6b40*/  @!PT LDS RZ, [RZ] ;  /* 0x00000000fffff984 */ /* 0x000fe20000000800 */
[----:B------:R-:W-:Y:S01]  /*6b50*/  @!PT LDS RZ, [RZ] ;  /* 0x00000000fffff984 */ /* 0x000fe20000000800 */
[----:B------:R-:W-:Y:S01]  /*6b60*/  @!PT LDS RZ, [RZ] ;  /* 0x00000000fffff984 */ /* 0x000fe20000000800 */
[----:B------:R5:W-:Y:S06]  /*6b70*/  MEMBAR.ALL.CTA ;  /* 0x0000000000007992 */ /* 0x000bec0000008000 */
[----:B-----5:R-:W5:Y:S01]  /*6b80*/  FENCE.VIEW.ASYNC.S ;  /* 0x00000000000073c6 */ /* 0x020f620000000000 */
[----:B------:R-:W-:Y:S02]  /*6b90*/  SEL R5, RZ, 0x1, P1 ;  /* 0x00000001ff057807 */ /* 0x000fe40000800000 */
[----:B------:R-:W-:Y:S02]  /*6ba0*/  SEL R93, R93, RZ, P1 ;  /* 0x000000ff5d5d7207 */ /* 0x000fe40000800000 */
[----:B------:R-:W-:Y:S01]  /*6bb0*/  LOP3.LUT R92, R92, R5, RZ, 0x3c, !PT ;  /* 0x000000055c5c7212 */ /* 0x000fe200078e3cff */
[----:B-----5:R1:W-:Y:S06]  /*6bc0*/  SYNCS.ARRIVE.TRANS64.RED.A1T0 RZ, [R0+URZ], RZ ;  /* 0x000000ff00ff79a7 */ /* 0x0203ec00081004ff */
.L_x_113:
[----:B------:R-:W-:Y:S05]  /*6bd0*/  BSYNC B1 ;  /* 0x0000000000017941 */ /* 0x000fea0003800000 */
.L_x_112:
[----:B-1----:R-:W-:Y:S04]  /*6be0*/  SHF.R.U32.HI R0, RZ, 0x15, R39 ;  /* 0x00000015ff007819 */ /* 0x002fe80000011627 */
[----:B------:R-:W-:Y:S01]  /*6bf0*/  LOP3.LUT P1, RZ, R0, 0x3, R87, 0x48, !PT ;  /* 0x0000000300ff7812 */ /* 0x000fe20007824857 */
[----:B------:R-:W-:Y:S01]  /*6c00*/  @!UPT UIADD3 URZ, UPT, UPT, URZ, URZ, URZ ;  /* 0x000000fffffff290 */ /* 0x000fe2000fffe0ff */
[----:B----4-:R-:W-:Y:S11]  /*6c10*/  @P0 BRA `(.L_x_117) ;  /* 0x0000000000080947 */ /* 0x010ff60003800000 */
[----:B------:R-:W1:Y:S02]  /*6c20*/  SYNCS.PHASECHK.TRANS64.TRYWAIT P0, [R90+URZ+0xf0], R7 ;  /* 0x0000f0075a0075a7 */ /* 0x000e6400080011ff */
[----:B-1----:R-:W-:Y:S05]  /*6c30*/  @!P0 BRA `(.L_x_118) ;  /* 0x0000004000a08947 */ /* 0x002fea0003800000 */
.L_x_117:
[----:B------:R-:W-:Y:S05]  /*6c40*/  @!P1 BRA `(.L_x_119) ;  /* 0x0000000000409947 */ /* 0x000fea0003800000 */
[----:B------:R-:W4:Y:S01]  /*6c50*/  LDCU.64 UR8, c[0x4][0x78] ;  /* 0x01000f00ff0877ac */ /* 0x000f220008000a00 */
[----:B------:R-:W-:Y:S01]  /*6c60*/  MOV R3, 0x0 ;  /* 0x0000000000037802 */ /* 0x000fe20000000f00 */
[----:B------:R-:W-:Y:S02]  /*6c70*/  HFMA2 R12, -RZ, RZ, 0, 5.9604644775390625e-08 ;  /* 0x00000001ff0c7431 */ /* 0x000fe400000001ff */
[----:B------:R-:W-:Y:S02]  /*6c80*/  IMAD.MOV.U32 R8, RZ, RZ, 0x192 ;  /* 0x00000192ff087424 */ /* 0x000fe400078e00ff */
[----:B------:R-:W-:Y:S01]  /*6c90*/  IMAD.MOV.U32 R13, RZ, RZ, RZ ;  /* 0x000000ffff0d7224 */ /* 0x000fe200078e00ff */
[----:B------:R-:W1:Y:S01]  /*6ca0*/  LDCU.64 UR6, c[0x4][0x80] ;  /* 0x01001000ff0677ac */ /* 0x000e620008000a00 */
[----:B------:R-:W2:Y:S01]  /*6cb0*/  LDC.64 R2, c[0x4][R3] ;  /* 0x0100000003027b82 */ /* 0x000ea20000000a00 */
[----:B------:R-:W5:Y:S01]  /*6cc0*/  LDCU.64 UR4, c[0x4][0x18] ;  /* 0x01000300ff0477ac */ /* 0x000f620008000a00 */
[----:B----4-:R-:W-:Y:S01]  /*6cd0*/  MOV R5, UR9 ;  /* 0x0000000900057c02 */ /* 0x010fe20008000f00 */
[----:B------:R-:W-:Y:S01]  /*6ce0*/  IMAD.U32 R4, RZ, RZ, UR8 ;  /* 0x00000008ff047e24 */ /* 0x000fe2000f8e00ff */
[----:B-1----:R-:W-:Y:S01]  /*6cf0*/  MOV R7, UR7 ;  /* 0x0000000700077c02 */ /* 0x002fe20008000f00 */
[----:B------:R-:W-:Y:S01]  /*6d00*/  IMAD.U32 R6, RZ, RZ, UR6 ;  /* 0x00000006ff067e24 */ /* 0x000fe2000f8e00ff */
[----:B-----5:R-:W-:Y:S01]  /*6d10*/  MOV R11, UR5 ;  /* 0x00000005000b7c02 */ /* 0x020fe20008000f00 */
[----:B------:R-:W-:Y:S02]  /*6d20*/  IMAD.U32 R10, RZ, RZ, UR4 ;  /* 0x00000004ff0a7e24 */ /* 0x000fe4000f8e00ff */
[----:B------:R-:W-:Y:S07]  /*6d30*/  LEPC R20, `(.L_x_119) ;  /* 0x000000001014794e */ /* 0x000fee0000000000 */
[----:B--23--:R-:W-:Y:S05]  /*6d40*/  CALL.ABS.NOINC R2 ;  /* 0x0000000002007343 */ /* 0x00cfea0003c00000 */
.L_x_119:
[-C--:B--2---:R-:W-:Y:S01]  /*6d50*/  F2FP.F16.E5M2.UNPACK_B R42, R72.reuse ;  /* 0x00000048ff2a723e */ /* 0x084fe200020004ff */
[----:B------:R-:W-:Y:S05]  /*6d60*/  WARPSYNC.ALL ;  /* 0x0000000000007948 */ /* 0x000fea0003800000 */
[----:B------:R-:W-:Y:S01]  /*6d70*/  R2UR UR4, R39 ;  /* 0x00000000270472ca */ /* 0x000fe200000e0000 */
[--C-:B------:R-:W-:Y:S01]  /*6d80*/  HADD2.F32 R40, -RZ, R42.reuse.H0_H0 ;  /* 0x2000002aff287230 */ /* 0x100fe20000004100 */
[----:B------:R-:W-:Y:S01]  /*6d90*/  F2FP.F16.E5M2.UNPACK_B R43, R72.H1 ;  /* 0x00000048ff2b723e */ /* 0x000fe200030004ff */
[----:B------:R-:W-:Y:S01]  /*6da0*/  HADD2.F32 R42, -RZ, R42.H1_H1 ;  /* 0x3000002aff2a7230 */ /* 0x000fe20000004100 */
[-C--:B------:R-:W-:Y:S01]  /*6db0*/  F2FP.F16.E5M2.UNPACK_B R45, R73.reuse ;  /* 0x00000049ff2d723e */ /* 0x080fe200020004ff */
[----:B------:R-:W-:Y:S01]  /*6dc0*/  BSSY.RECONVERGENT B0, `(.L_x_120) ;  /* 0x000009e000007945 */ /* 0x000fe20003800200 */
[----:B------:R-:W-:Y:S01]  /*6dd0*/  F2FP.F16.E5M2.UNPACK_B R47, R73.H1 ;  /* 0x00000049ff2f723e */ /* 0x000fe200030004ff */
[--C-:B------:R-:W-:Y:S01]  /*6de0*/  HADD2.F32 R44, -RZ, R43.reuse.H0_H0 ;  /* 0x2000002bff2c7230 */ /* 0x100fe20000004100 */
[-C--:B------:R-:W-:Y:S01]  /*6df0*/  F2FP.F16.E5M2.UNPACK_B R49, R74.reuse ;  /* 0x0000004aff31723e */ /* 0x080fe200020004ff */
[----:B------:R-:W-:Y:S01]  /*6e00*/  HADD2.F32 R46, -RZ, R43.H1_H1 ;  /* 0x3000002bff2e7230 */ /* 0x000fe20000004100 */
[----:B------:R-:W-:Y:S01]  /*6e10*/  F2FP.F16.E5M2.UNPACK_B R51, R74.H1 ;  /* 0x0000004aff33723e */ /* 0x000fe200030004ff */
[--C-:B------:R-:W-:Y:S01]  /*6e20*/  HADD2.F32 R43, -RZ, R45.reuse.H0_H0 ;  /* 0x2000002dff2b7230 */ /* 0x100fe20000004100 */
[-C--:B------:R-:W-:Y:S01]  /*6e30*/  F2FP.F16.E5M2.UNPACK_B R53, R75.reuse ;  /* 0x0000004bff35723e */ /* 0x080fe200020004ff */
[----:B-1----:R-:W3:Y:S01]  /*6e40*/  LDTM.x32 R4, tmem[UR4] ;  /* 0x00000004000479ee */ /* 0x002ee200082c0000 */
[----:B------:R-:W-:Y:S01]  /*6e50*/  F2FP.F16.E5M2.UNPACK_B R55, R75.H1 ;  /* 0x0000004bff37723e */ /* 0x000fe200030004ff */
[----:B------:R-:W-:Y:S01]  /*6e60*/  HADD2.F32 R48, -RZ, R45.H1_H1 ;  /* 0x3000002dff307230 */ /* 0x000fe20000004100 */
[-C--:B------:R-:W-:Y:S01]  /*6e70*/  F2FP.F16.E5M2.UNPACK_B R57, R76.reuse ;  /* 0x0000004cff39723e */ /* 0x080fe200020004ff */
[----:B------:R-:W-:Y:S01]  /*6e80*/  HADD2.F32 R52, -RZ, R49.H1_H1 ;  /* 0x30000031ff347230 */ /* 0x000fe20000004100 */
[----:B------:R-:W-:Y:S01]  /*6e90*/  IADD3 R112, PT, PT, R84, UR43, RZ ;  /* 0x0000002b54707c10 */ /* 0x000fe2000fffe0ff */
[----:B------:R-:W-:Y:S01]  /*6ea0*/  HADD2.F32 R56, -RZ, R53.H1_H1 ;  /* 0x30000035ff387230 */ /* 0x000fe20000004100 */
[----:B------:R-:W-:Y:S01]  /*6eb0*/  MOV R101, 0x10 ;  /* 0x0000001000657802 */ /* 0x000fe20000000f00 */
[----:B------:R-:W-:Y:S01]  /*6ec0*/  HADD2.F32 R60, -RZ, R57.H1_H1 ;  /* 0x30000039ff3c7230 */ /* 0x000fe20000004100 */
[----:B------:R-:W-:Y:S01]  /*6ed0*/  LOP3.LUT P5, RZ, R85, 0x80, RZ, 0xc0, !PT ;  /* 0x0000008055ff7812 */ /* 0x000fe200078ac0ff */
[--C-:B------:R-:W-:Y:S01]  /*6ee0*/  HADD2.F32 R45, -RZ, R47.reuse.H0_H0 ;  /* 0x2000002fff2d7230 */ /* 0x100fe20000004100 */
[----:B------:R-:W-:Y:S01]  /*6ef0*/  F2FP.F16.E5M2.UNPACK_B R59, R76.H1 ;  /* 0x0000004cff3b723e */ /* 0x000fe200030004ff */
[----:B------:R-:W-:Y:S01]  /*6f00*/  HADD2.F32 R50, -RZ, R47.H1_H1 ;  /* 0x3000002fff327230 */ /* 0x000fe20000004100 */
[----:B------:R-:W-:Y:S01]  /*6f10*/  SEL R101, R101, 0xfffffff0, !P5 ;  /* 0xfffffff065657807 */ /* 0x000fe20006800000 */
[----:B------:R-:W-:Y:S01]  /*6f20*/  HADD2.F32 R47, -RZ, R49.H0_H0 ;  /* 0x20000031ff2f7230 */ /* 0x000fe20000004100 */
[-C--:B------:R-:W-:Y:S01]  /*6f30*/  F2FP.F16.E5M2.UNPACK_B R61, R77.reuse ;  /* 0x0000004dff3d723e */ /* 0x080fe200020004ff */
[--C-:B------:R-:W-:Y:S01]  /*6f40*/  HADD2.F32 R49, -RZ, R51.reuse.H0_H0 ;  /* 0x20000033ff317230 */ /* 0x100fe20000004100 */
[----:B------:R-:W-:Y:S01]  /*6f50*/  F2FP.F16.E5M2.UNPACK_B R63, R77.H1 ;  /* 0x0000004dff3f723e */ /* 0x000fe200030004ff */
[----:B------:R-:W-:Y:S01]  /*6f60*/  HADD2.F32 R54, -RZ, R51.H1_H1 ;  /* 0x30000033ff367230 */ /* 0x000fe20000004100 */
[-C--:B------:R-:W-:Y:S01]  /*6f70*/  F2FP.F16.E5M2.UNPACK_B R65, R78.reuse ;  /* 0x0000004eff41723e */ /* 0x080fe200020004ff */
[----:B------:R-:W-:Y:S01]  /*6f80*/  HADD2.F32 R51, -RZ, R53.H0_H0 ;  /* 0x20000035ff337230 */ /* 0x000fe20000004100 */
[----:B------:R-:W-:Y:S01]  /*6f90*/  F2FP.F16.E5M2.UNPACK_B R67, R78.H1 ;  /* 0x0000004eff43723e */ /* 0x000fe200030004ff */
[----:B------:R-:W-:Y:S01]  /*6fa0*/  HADD2.F32 R64, -RZ, R61.H1_H1 ;  /* 0x3000003dff407230 */ /* 0x000fe20000004100 */
[----:B------:R-:W-:Y:S01]  /*6fb0*/  ISETP.NE.AND P0, PT, R97, RZ, PT ;  /* 0x000000ff6100720c */ /* 0x000fe20003f05270 */
[C---:B---3--:R-:W-:Y:S01]  /*6fc0*/  FMUL R0, R38.reuse, R4 ;  /* 0x0000000426007220 */ /* 0x048fe20000400000 */
[C---:B------:R-:W-:Y:S01]  /*6fd0*/  FMUL R2, R38.reuse, R5 ;  /* 0x0000000526027220 */ /* 0x040fe20000400000 */
[C---:B------:R-:W-:Y:S01]  /*6fe0*/  FMUL R4, R38.reuse, R8 ;  /* 0x0000000826047220 */ /* 0x040fe20000400000 */
[C---:B------:R-:W-:Y:S01]  /*6ff0*/  FMUL R5, R38.reuse, R9 ;  /* 0x0000000926057220 */ /* 0x040fe20000400000 */
[C---:B------:R-:W-:Y:S01]  /*7000*/  FFMA R0, R41.reuse, R40, R0 ;  /* 0x0000002829007223 */ /* 0x040fe20000000000 */
[C---:B------:R-:W-:Y:S01]  /*7010*/  FFMA R2, R41.reuse, R42, R2 ;  /* 0x0000002a29027223 */ /* 0x040fe20000000002 */
[C---:B------:R-:W-:Y:S01]  /*7020*/  FMUL R8, R38.reuse, R12 ;  /* 0x0000000c26087220 */ /* 0x040fe20000400000 */
[C---:B------:R-:W-:Y:S01]  /*7030*/  FMUL R9, R38.reuse, R13 ;  /* 0x0000000d26097220 */ /* 0x040fe20000400000 */
[C---:B------:R-:W-:Y:S01]  /*7040*/  FMUL R12, R38.reuse, R16 ;  /* 0x00000010260c7220 */ /* 0x040fe20000400000 */
[C---:B------:R-:W-:Y:S01]  /*7050*/  FMUL R13, R38.reuse, R17 ;  /* 0x00000011260d7220 */ /* 0x040fe20000400000 */
[C---:B------:R-:W-:Y:S01]  /*7060*/  FMUL R16, R38.reuse, R20 ;  /* 0x0000001426107220 */ /* 0x040fe20000400000 */
[C---:B------:R-:W-:Y:S01]  /*7070*/  FMUL R17, R38.reuse, R21 ;  /* 0x0000001526117220 */ /* 0x040fe20000400000 */
[C---:B------:R-:W-:Y:S01]  /*7080*/  FMUL R20, R38.reuse, R24 ;  /* 0x0000001826147220 */ /* 0x040fe20000400000 */
[C---:B------:R-:W-:Y:S01]  /*7090*/  FMUL R21, R38.reuse, R25 ;  /* 0x0000001926157220 */ /* 0x040fe20000400000 */
[----:B------:R-:W-:Y:S02]  /*70a0*/  HADD2.F32 R68, -RZ, R65.H1_H1 ;  /* 0x30000041ff447230 */ /* 0x000fe40000004100 */
[C---:B------:R-:W-:Y:S01]  /*70b0*/  FMUL R24, R38.reuse, R28 ;  /* 0x0000001c26187220 */ /* 0x040fe20000400000 */
[C---:B------:R-:W-:Y:S01]  /*70c0*/  FMUL R25, R38.reuse, R29 ;  /* 0x0000001d26197220 */ /* 0x040fe20000400000 */
[C---:B------:R-:W-:Y:S01]  /*70d0*/  FMUL R28, R38.reuse, R32 ;  /* 0x00000020261c7220 */ /* 0x040fe20000400000 */
[C---:B------:R-:W-:Y:S01]  /*70e0*/  FMUL R29, R38.reuse, R33 ;  /* 0x00000021261d7220 */ /* 0x040fe20000400000 */
[C---:B------:R-:W-:Y:S01]  /*70f0*/  FMUL R3, R38.reuse, R6 ;  /* 0x0000000626037220 */ /* 0x040fe20000400000 */
[C---:B------:R-:W-:Y:S01]  /*7100*/  FMUL R7, R38.reuse, R7 ;  /* 0x0000000726077220 */ /* 0x040fe20000400000 */
[----:B------:R-:W-:Y:S01]  /*7110*/  FMUL R6, R38, R10 ;  /* 0x0000000a26067220 */ /* 0x000fe20000400000 */
[-C--:B------:R-:W-:Y:S01]  /*7120*/  F2FP.F16.E5M2.UNPACK_B R40, R79.reuse ;  /* 0x0000004fff28723e */ /* 0x080fe200020004ff */
[C---:B------:R-:W-:Y:S01]  /*7130*/  FFMA R3, R41.reuse, R44, R3 ;  /* 0x0000002c29037223 */ /* 0x040fe20000000003 */
[C---:B------:R-:W-:Y:S01]  /*7140*/  FFMA R7, R41.reuse, R46, R7 ;  /* 0x0000002e29077223 */ /* 0x040fe20000000007 */
[----:B------:R-:W-:Y:S01]  /*7150*/  F2FP.F16.E5M2.UNPACK_B R42, R79.H1 ;  /* 0x0000004fff2a723e */ /* 0x000fe200030004ff */
[C---:B------:R-:W-:Y:S01]  /*7160*/  FFMA R4, R41.reuse, R43, R4 ;  /* 0x0000002b29047223 */ /* 0x040fe20000000004 */
[C---:B------:R-:W-:Y:S01]  /*7170*/  FFMA R5, R41.reuse, R48, R5 ;  /* 0x0000003029057223 */ /* 0x040fe20000000005 */
[----:B------:R-:W-:Y:S01]  /*7180*/  ISETP.NE.AND P6, PT, R102, RZ, PT ;  /* 0x000000ff6600720c */ /* 0x000fe20003fc5270 */
[----:B------:R-:W-:Y:S01]  /*7190*/  FFMA R6, R41, R45, R6 ;  /* 0x0000002d29067223 */ /* 0x000fe20000000006 */
[----:B------:R-:W-:Y:S01]  /*71a0*/  F2FP.SATFINITE.E5M2.F32.PACK_AB_MERGE_C R99, R7, R3, RZ ;  /* 0x000000030763723e */ /* 0x000fe200048060ff */
[C---:B------:R-:W-:Y:S01]  /*71b0*/  FMUL R11, R38.reuse, R11 ;  /* 0x0000000b260b7220 */ /* 0x040fe20000400000 */
[C---:B------:R-:W-:Y:S01]  /*71c0*/  FMUL R10, R38.reuse, R14 ;  /* 0x0000000e260a7220 */ /* 0x040fe20000400000 */
[----:B------:R-:W-:Y:S01]  /*71d0*/  FMUL R15, R38, R15 ;  /* 0x0000000f260f7220 */ /* 0x000fe20000400000 */
[----:B------:R-:W-:Y:S01]  /*71e0*/  F2FP.SATFINITE.E5M2.F32.PACK_AB_MERGE_C R104, R2, R0, R99 ;  /* 0x000000000268723e */ /* 0x000fe20004806063 */
[C---:B------:R-:W-:Y:S01]  /*71f0*/  FFMA R11, R41.reuse, R50, R11 ;  /* 0x00000032290b7223 */ /* 0x040fe2000000000b */
[----:B------:R-:W-:Y:S01]  /*7200*/  IADD3 R99, PT, PT, R112, R101, RZ ;  /* 0x0000006570637210 */ /* 0x000fe20007ffe0ff */
[C---:B------:R-:W-:Y:S01]  /*7210*/  FFMA R8, R41.reuse, R47, R8 ;  /* 0x0000002f29087223 */ /* 0x040fe20000000008 */
[----:B------:R-:W-:Y:S01]  /*7220*/  FFMA R9, R41, R52, R9 ;  /* 0x0000003429097223 */ /* 0x000fe20000000009 */
[--C-:B------:R-:W-:Y:S01]  /*7230*/  HADD2.F32 R53, -RZ, R55.reuse.H0_H0 ;  /* 0x20000037ff357230 */ /* 0x100fe20000004100 */
[----:B------:R-:W-:Y:S01]  /*7240*/  F2FP.SATFINITE.E5M2.F32.PACK_AB_MERGE_C R105, R11, R6, RZ ;  /* 0x000000060b69723e */ /* 0x000fe200048060ff */
[C---:B------:R-:W-:Y:S01]  /*7250*/  FFMA R10, R41.reuse, R49, R10 ;  /* 0x00000031290a7223 */ /* 0x040fe2000000000a */
[C---:B------:R-:W-:Y:S01]  /*7260*/  FFMA R15, R41.reuse, R54, R15 ;  /* 0x00000036290f7223 */ /* 0x040fe2000000000f */
[----:B------:R-:W-:Y:S01]  /*7270*/  FFMA R12, R41, R51, R12 ;  /* 0x00000033290c7223 */ /* 0x000fe2000000000c */
[----:B------:R-:W-:Y:S01]  /*7280*/  F2FP.SATFINITE.E5M2.F32.PACK_AB_MERGE_C R105, R5, R4, R105 ;  /* 0x000000040569723e */ /* 0x000fe20004806069 */
[----:B------:R-:W-:Y:S01]  /*7290*/  FFMA R13, R41, R56, R13 ;  /* 0x00000038290d7223 */ /* 0x000fe2000000000d */
[----:B------:R-:W-:Y:S01]  /*72a0*/  HADD2.F32 R58, -RZ, R55.H1_H1 ;  /* 0x30000037ff3a7230 */ /* 0x000fe20000004100 */
[----:B------:R-:W-:Y:S01]  /*72b0*/  F2FP.SATFINITE.E5M2.F32.PACK_AB_MERGE_C R106, R15, R10, RZ ;  /* 0x0000000a0f6a723e */ /* 0x000fe200048060ff */
[----:B------:R-:W-:Y:S02]  /*72c0*/  HADD2.F32 R55, -RZ, R57.H0_H0 ;  /* 0x20000039ff377230 */ /* 0x000fe40000004100 */
[C---:B------:R-:W-:Y:S01]  /*72d0*/  FMUL R14, R38.reuse, R18 ;  /* 0x00000012260e7220 */ /* 0x040fe20000400000 */
[C---:B------:R-:W-:Y:S01]  /*72e0*/  FMUL R19, R38.reuse, R19 ;  /* 0x0000001326137220 */ /* 0x040fe20000400000 */
[--C-:B------:R-:W-:Y:S02]  /*72f0*/  HADD2.F32 R57, -RZ, R59.reuse.H0_H0 ;  /* 0x2000003bff397230 */ /* 0x100fe40000004100 */
[C---:B------:R-:W-:Y:S01]  /*7300*/  FMUL R18, R38.reuse, R22 ;  /* 0x0000001626127220 */ /* 0x040fe20000400000 */
[C---:B------:R-:W-:Y:S01]  /*7310*/  FFMA R14, R41.reuse, R53, R14 ;  /* 0x00000035290e7223 */ /* 0x040fe2000000000e */
[----:B------:R-:W-:Y:S02]  /*7320*/  HADD2.F32 R62, -RZ, R59.H1_H1 ;  /* 0x3000003bff3e7230 */ /* 0x000fe40000004100 */
[C---:B------:R-:W-:Y:S01]  /*7330*/  FFMA R19, R41.reuse, R58, R19 ;  /* 0x0000003a29137223 */ /* 0x040fe20000000013 */
[----:B------:R-:W-:Y:S02]  /*7340*/  HADD2.F32 R59, -RZ, R61.H0_H0 ;  /* 0x2000003dff3b7230 */ /* 0x000fe40000004100 */
[C---:B------:R-:W-:Y:S01]  /*7350*/  FMUL R23, R38.reuse, R23 ;  /* 0x0000001726177220 */ /* 0x040fe20000400000 */
[C---:B------:R-:W-:Y:S01]  /*7360*/  FFMA R16, R41.reuse, R55, R16 ;  /* 0x0000003729107223 */ /* 0x040fe20000000010 */
[C---:B------:R-:W-:Y:S01]  /*7370*/  FFMA R17, R41.reuse, R60, R17 ;  /* 0x0000003c29117223 */ /* 0x040fe20000000011 */
[--C-:B------:R-:W-:Y:S02]  /*7380*/  HADD2.F32 R61, -RZ, R63.reuse.H0_H0 ;  /* 0x2000003fff3d7230 */ /* 0x100fe40000004100 */
[C---:B------:R-:W-:Y:S01]  /*7390*/  FFMA R18, R41.reuse, R57, R18 ;  /* 0x0000003929127223 */ /* 0x040fe20000000012 */
[----:B------:R-:W-:Y:S02]  /*73a0*/  HADD2.F32 R66, -RZ, R63.H1_H1 ;  /* 0x3000003fff427230 */ /* 0x000fe40000004100 */
[C---:B------:R-:W-:Y:S01]  /*73b0*/  FMUL R22, R38.reuse, R26 ;  /* 0x0000001a26167220 */ /* 0x040fe20000400000 */
[----:B------:R-:W-:Y:S02]  /*73c0*/  HADD2.F32 R63, -RZ, R65.H0_H0 ;  /* 0x20000041ff3f7230 */ /* 0x000fe40000004100 */
[C---:B------:R-:W-:Y:S01]  /*73d0*/  FFMA R23, R41.reuse, R62, R23 ;  /* 0x0000003e29177223 */ /* 0x040fe20000000017 */
[C---:B------:R-:W-:Y:S01]  /*73e0*/  FMUL R27, R38.reuse, R27 ;  /* 0x0000001b261b7220 */ /* 0x040fe20000400000 */
[C---:B------:R-:W-:Y:S01]  /*73f0*/  FFMA R20, R41.reuse, R59, R20 ;  /* 0x0000003b29147223 */ /* 0x040fe20000000014 */
[C---:B------:R-:W-:Y:S01]  /*7400*/  FFMA R21, R41.reuse, R64, R21 ;  /* 0x0000004029157223 */ /* 0x040fe20000000015 */
[--C-:B------:R-:W-:Y:S02]  /*7410*/  HADD2.F32 R65, -RZ, R67.reuse.H0_H0 ;  /* 0x20000043ff417230 */ /* 0x100fe40000004100 */
[C---:B------:R-:W-:Y:S01]  /*7420*/  FFMA R22, R41.reuse, R61, R22 ;  /* 0x0000003d29167223 */ /* 0x040fe20000000016 */
[----:B------:R-:W-:Y:S02]  /*7430*/  HADD2.F32 R70, -RZ, R67.H1_H1 ;  /* 0x30000043ff467230 */ /* 0x000fe40000004100 */
[C---:B------:R-:W-:Y:S01]  /*7440*/  FMUL R26, R38.reuse, R30 ;  /* 0x0000001e261a7220 */ /* 0x040fe20000400000 */
[--C-:B------:R-:W-:Y:S02]  /*7450*/  HADD2.F32 R67, -RZ, R40.reuse.H0_H0 ;  /* 0x20000028ff437230 */ /* 0x100fe40000004100 */
[C---:B------:R-:W-:Y:S01]  /*7460*/  FFMA R27, R41.reuse, R66, R27 ;  /* 0x00000042291b7223 */ /* 0x040fe2000000001b */
[C---:B------:R-:W-:Y:S01]  /*7470*/  FMUL R31, R38.reuse, R31 ;  /* 0x0000001f261f7220 */ /* 0x040fe20000400000 */
[C---:B------:R-:W-:Y:S01]  /*7480*/  FFMA R24, R41.reuse, R63, R24 ;  /* 0x0000003f29187223 */ /* 0x040fe20000000018 */
[----:B------:R-:W-:Y:S02]  /*7490*/  HADD2.F32 R40, -RZ, R40.H1_H1 ;  /* 0x30000028ff287230 */ /* 0x000fe40000004100 */
[C---:B------:R-:W-:Y:S01]  /*74a0*/  FFMA R25, R41.reuse, R68, R25 ;  /* 0x0000004429197223 */ /* 0x040fe20000000019 */
[--C-:B------:R-:W-:Y:S02]  /*74b0*/  HADD2.F32 R69, -RZ, R42.reuse.H0_H0 ;  /* 0x2000002aff457230 */ /* 0x100fe40000004100 */
[C---:B------:R-:W-:Y:S01]  /*74c0*/  FFMA R26, R41.reuse, R65, R26 ;  /* 0x00000041291a7223 */ /* 0x040fe2000000001a */
[----:B------:R-:W-:Y:S02]  /*74d0*/  HADD2.F32 R42, -RZ, R42.H1_H1 ;  /* 0x3000002aff2a7230 */ /* 0x000fe40000004100 */
[C---:B------:R-:W-:Y:S01]  /*74e0*/  FMUL R30, R38.reuse, R34 ;  /* 0x00000022261e7220 */ /* 0x040fe20000400000 */
[----:B------:R-:W-:Y:S01]  /*74f0*/  FFMA R31, R41, R70, R31 ;  /* 0x00000046291f7223 */ /* 0x000fe2000000001f */
[----:B------:R-:W-:Y:S01]  /*7500*/  FMUL R35, R38, R35 ;  /* 0x0000002326237220 */ /* 0x000fe20000400000 */
[----:B------:R-:W-:Y:S01]  /*7510*/  F2FP.SATFINITE.E5M2.F32.PACK_AB_MERGE_C R107, R19, R14, RZ ;  /* 0x0000000e136b723e */ /* 0x000fe200048060ff */
[C---:B------:R-:W-:Y:S01]  /*7520*/  FFMA R28, R41.reuse, R67, R28 ;  /* 0x00000043291c7223 */ /* 0x040fe2000000001c */
[C---:B------:R-:W-:Y:S01]  /*7530*/  FFMA R29, R41.reuse, R40, R29 ;  /* 0x00000028291d7223 */ /* 0x040fe2000000001d */
[C---:B------:R-:W-:Y:S01]  /*7540*/  FFMA R30, R41.reuse, R69, R30 ;  /* 0x00000045291e7223 */ /* 0x040fe2000000001e */
[----:B------:R-:W-:Y:S01]  /*7550*/  FFMA R35, R41, R42, R35 ;  /* 0x0000002a29237223 */ /* 0x000fe20000000023 */
[----:B------:R-:W-:Y:S02]  /*7560*/  F2FP.SATFINITE.E5M2.F32.PACK_AB_MERGE_C R106, R9, R8, R106 ;  /* 0x00000008096a723e */ /* 0x000fe4000480606a */
[----:B------:R-:W-:Y:S02]  /*7570*/  F2FP.SATFINITE.E5M2.F32.PACK_AB_MERGE_C R107, R13, R12, R107 ;  /* 0x0000000c0d6b723e */ /* 0x000fe4000480606b */
[----:B------:R-:W-:Y:S02]  /*7580*/  F2FP.SATFINITE.E5M2.F32.PACK_AB_MERGE_C R108, R23, R18, RZ ;  /* 0x00000012176c723e */ /* 0x000fe400048060ff */
[----:B------:R-:W-:Y:S01]  /*7590*/  F2FP.SATFINITE.E5M2.F32.PACK_AB_MERGE_C R109, R27, R22, RZ ;  /* 0x000000161b6d723e */ /* 0x000fe200048060ff */
[----:B------:R1:W-:Y:S01]  /*75a0*/  STS.128 [R84+UR43+0x4200], R104 ;  /* 0x0042006854007988 */ /* 0x0003e20008000c2b */
[----:B------:R-:W-:Y:S02]  /*75b0*/  F2FP.SATFINITE.E5M2.F32.PACK_AB_MERGE_C R103, R31, R26, RZ ;  /* 0x0000001a1f67723e */ /* 0x000fe400048060ff */
[----:B------:R-:W-:Y:S02]  /*75c0*/  F2FP.SATFINITE.E5M2.F32.PACK_AB_MERGE_C R113, R35, R30, RZ ;  /* 0x0000001e2371723e */ /* 0x000fe400048060ff */
[----:B------:R-:W-:Y:S02]  /*75d0*/  F2FP.SATFINITE.E5M2.F32.PACK_AB_MERGE_C R108, R17, R16, R108 ;  /* 0x00000010116c723e */ /* 0x000fe4000480606c */
[----:B------:R-:W-:Y:S02]  /*75e0*/  F2FP.SATFINITE.E5M2.F32.PACK_AB_MERGE_C R109, R21, R20, R109 ;  /* 0x00000014156d723e */ /* 0x000fe4000480606d */
[----:B------:R-:W-:Y:S02]  /*75f0*/  F2FP.SATFINITE.E5M2.F32.PACK_AB_MERGE_C R110, R25, R24, R103 ;  /* 0x00000018196e723e */ /* 0x000fe40004806067 */
[----:B------:R-:W-:Y:S02]  /*7600*/  F2FP.SATFINITE.E5M2.F32.PACK_AB_MERGE_C R111, R29, R28, R113 ;  /* 0x0000001c1d6f723e */ /* 0x000fe40004806071 */
[----:B------:R-:W-:Y:S02]  /*7610*/  LEA R103, R93, UR43, 0x3 ;  /* 0x0000002b5d677c11 */ /* 0x000fe4000f8e18ff */
[----:B------:R-:W-:Y:S01]  /*7620*/  @P6 SHF.L.U32 R112, R92, 0x1f, RZ ;  /* 0x0000001f5c706819 */ /* 0x000fe200000006ff */
[----:B------:R1:W-:Y:S01]  /*7630*/  STS.128 [R99+0x4200], R108 ;  /* 0x0042006c63007388 */ /* 0x0003e20000000c00 */
[----:B------:R-:W-:Y:S01]  /*7640*/  @!PT LDS RZ, [RZ] ;  /* 0x00000000fffff984 */ /* 0x000fe20000000800 */
[----:B------:R-:W-:Y:S01]  /*7650*/  @!PT LDS RZ, [RZ] ;  /* 0x00000000fffff984 */ /* 0x000fe20000000800 */
[----:B------:R-:W-:Y:S01]  /*7660*/  @!PT LDS RZ, [RZ] ;  /* 0x00000000fffff984 */ /* 0x000fe20000000800 */
[----:B------:R-:W-:Y:S01]  /*7670*/  @!PT LDS RZ, [RZ] ;  /* 0x00000000fffff984 */ /* 0x000fe20000000800 */
[----:B------:R2:W-:Y:S07]  /*7680*/  MEMBAR.ALL.CTA ;  /* 0x0000000000007992 */ /* 0x0005ee0000008000 */
[----:B--2---:R-:W2:Y:S02]  /*7690*/  FENCE.VIEW.ASYNC.S ;  /* 0x00000000000073c6 */ /* 0x004ea40000000000 */
[----:B--2---:R-:W-:Y:S06]  /*76a0*/  BAR.SYNC.DEFER_BLOCKING 0x1, 0x80 ;  /* 0x0042000000007b1d */ /* 0x004fec0000010000 */
[----:B------:R-:W-:Y:S05]  /*76b0*/  @P0 BRA `(.L_x_121) ;  /* 0x0000000000380947 */ /* 0x000fea0003800000 */
[----:B------:R-:W-:Y:S01]  /*76c0*/  UIADD3 UR4, UPT, UPT, UR43, 0x4200, URZ ;  /* 0x000042002b047890 */ /* 0x000fe2000fffe0ff */
[----:B------:R-:W-:Y:S01]  /*76d0*/  UMOV UR51, UR36 ;  /* 0x0000002400337c82 */ /* 0x000fe20008000000 */
[----:B------:R-:W-:Y:S02]  /*76e0*/  UIADD3 UR9, UPT, UPT, UR49, 0x80, URZ ;  /* 0x0000008031097890 */ /* 0x000fe4000fffe0ff */
[----:B------:R-:W-:Y:S02]  /*76f0*/  UIADD3 UR8, UPT, UPT, UR43, 0x4a00, URZ ;  /* 0x00004a002b087890 */ /* 0x000fe4000fffe0ff */
[----:B------:R-:W-:Y:S01]  /*7700*/  MOV R96, UR4 ;  /* 0x0000000400607c02 */ /* 0x000fe20008000f00 */
[----:B------:R-:W-:Y:S01]  /*7710*/  UIADD3 UR4, UP0, UPT, UR62, 0x680, URZ ;  /* 0x000006803e047890 */ /* 0x000fe2000ff1e0ff */
[----:B------:R-:W-:Y:S02]  /*7720*/  UMOV UR10, UR50 ;  /* 0x00000032000a7c82 */ /* 0x000fe40008000000 */
[----:B------:R-:W-:Y:S01]  /*7730*/  R2UR UR48, R96 ;  /* 0x00000000603072ca */ /* 0x000fe200000e0000 */
[----:B------:R-:W-:Y:S01]  /*7740*/  UIADD3.X UR5, UPT, UPT, URZ, UR63, URZ, UP0, !UPT ;  /* 0x0000003fff057290 */ /* 0x000fe200087fe4ff */
[----:B------:R-:W-:Y:S11]  /*7750*/  UMOV UR11, UR36 ;  /* 0x00000024000b7c82 */ /* 0x000ff60008000000 */
[----:B------:R2:W-:Y:S01]  /*7760*/  UTMASTG.3D [UR48], [UR4] ;  /* 0x00000030040073b5 */ /* 0x0005e20008010000 */
[----:B------:R2:W-:Y:S01]  /*7770*/  UTMASTG.3D [UR8], [UR4] ;  /* 0x00000008040073b5 */ /* 0x0005e20008010000 */
[----:B------:R0:W-:Y:S01]  /*7780*/  UTMACMDFLUSH ;  /* 0x00000000000079b7 */ /* 0x0001e20000000000 */
[----:B--2---:R-:W-:Y:S04]  /*7790*/  DEPBAR.LE SB0, 0x1 ;  /* 0x000080400000791a */ /* 0x004fe80000000000 */
.L_x_121:
[----:B------:R-:W-:Y:S05]  /*77a0*/  BSYNC.RECONVERGENT B0 ;  /* 0x0000000000007941 */ /* 0x000fea0003800200 */
.L_x_120:
[----:B------:R-:W-:Y:S06]  /*77b0*/  BAR.SYNC.DEFER_BLOCKING 0x1, 0x80 ;  /* 0x0042000000007b1d */ /* 0x000fec0000010000 */
[----:B------:R-:W2:Y:S01]  /*77c0*/  @P6 SYNCS.PHASECHK.TRANS64.TRYWAIT P0, [R103+URZ+0x80], R112 ;  /* 0x00008070670065a7 */ /* 0x000ea200080011ff */
[----:B------:R-:W-:Y:S01]  /*77d0*/  BSSY B1, `(.L_x_122) ;  /* 0x0000020000017945 */ /* 0x000fe20003800000 */
[----:B--2---:R-:W-:Y:S03]  /*77e0*/  @P6 SEL R71, RZ, 0x1, !P0 ;  /* 0x00000001ff476807 */ /* 0x004fe60004000000 */
[----:B------:R-:W-:Y:S05]  /*77f0*/  @!P6 BRA `(.L_x_123) ;  /* 0x000000000074e947 */ /* 0x000fea0003800000 */
[----:B------:R-:W-:Y:S01]  /*7800*/  ISETP.NE.AND P1, PT, R100, RZ, PT ;  /* 0x000000ff6400720c */ /* 0x000fe20003f25270 */
[----:B------:R-:W2:Y:S01]  /*7810*/  S2R R0, SR_CgaCtaId ;  /* 0x0000000000007919 */ /* 0x000ea20000008800 */
[----:B------:R-:W-:Y:S01]  /*7820*/  ISETP.NE.AND P0, PT, R71, RZ, PT ;  /* 0x000000ff4700720c */ /* 0x000fe20003f05270 */
[----:B------:R-:W-:Y:S10]  /*7830*/  BSSY B0, `(.L_x_124) ;  /* 0x0000008000007945 */ /* 0x000ff40003800000 */
[----:B------:R-:W-:Y:S05]  /*7840*/  @P1 IMAD R2, R93, 0x1000, R84 ;  /* 0x000010005d021824 */ /* 0x000fea00078e0254 */
[----:B------:R-:W-:Y:S05]  /*7850*/  @P1 IADD3 R4, PT, PT, R2, UR43, RZ ;  /* 0x0000002b02041c10 */ /* 0x000fea000fffe0ff */
[----:B------:R-:W-:Y:S01]  /*7860*/  @P1 IMAD.IADD R3, R4, 0x1, R101 ;  /* 0x0000000104031824 */ /* 0x000fe200078e0265 */
[----:B------:R-:W-:Y:S06]  /*7870*/  @P0 BRA `(.L_x_125) ;  /* 0x00000000000c0947 */ /* 0x000fec0003800000 */
[----:B------:R-:W-:Y:S04]  /*7880*/  SHF.L.U32 R4, R92, 0x1f, RZ ;  /* 0x0000001f5c047819 */ /* 0x000fe800000006ff */
[----:B------:R-:W3:Y:S02]  /*7890*/  SYNCS.PHASECHK.TRANS64.TRYWAIT P0, [R103+URZ+0x80], R4 ;  /* 0x00008004670075a7 */ /* 0x000ee400080011ff */
[----:B---3--:R-:W-:Y:S05]  /*78a0*/  @!P0 BRA `(.L_x_126) ;  /* 0x0000003400988947 */ /* 0x008fea0003800000 */
.L_x_125:
[----:B------:R-:W-:Y:S05]  /*78b0*/  BSYNC B0 ;  /* 0x0000000000007941 */ /* 0x000fea0003800000 */
.L_x_124:
[----:B------:R-:W-:Y:S01]  /*78c0*/  ISETP.NE.AND P0, PT, R100, RZ, PT ;  /* 0x000000ff6400720c */ /* 0x000fe20003f05270 */
[----:B---3--:R-:W-:Y:S02]  /*78d0*/  VIADD R103, R103, 0xa0 ;  /* 0x000000a067677836 */ /* 0x008fe40000000000 */
[----:B------:R-:W-:Y:S03]  /*78e0*/  VIADD R93, R93, 0x1 ;  /* 0x000000015d5d7836 */ /* 0x000fe60000000000 */
[----:B--2---:R-:W-:Y:S07]  /*78f0*/  PRMT R0, R0, 0x654, R103 ;  /* 0x0000065400007816 */ /* 0x004fee0000000067 */
[----:B------:R2:W3:Y:S04]  /*7900*/  @P0 LDS.128 R72, [R2+UR43+0x200] ;  /* 0x0002002b02480984 */ /* 0x0004e80008000c00 */
[----:B------:R2:W4:Y:S01]  /*7910*/  @P0 LDS.128 R76, [R3+0x200] ;  /* 0x00020000034c0984 */ /* 0x0005220000000c00 */
        /* <DEDUP_REMOVED lines=11> */
.L_x_123:
[----:B------:R-:W-:Y:S05]  /*79d0*/  BSYNC B1 ;  /* 0x0000000000017941 */ /* 0x000fea0003800000 */
.L_x_122:
[----:B--2---:R-:W-:Y:S05]  /*79e0*/  VIADD R0, R39, 0x20 ;  /* 0x0000002027007836 */ /* 0x004fea0000000000 */
[----:B------:R-:W-:Y:S04]  /*79f0*/  SHF.R.U32.HI R0, RZ, 0x15, R0 ;  /* 0x00000015ff007819 */ /* 0x000fe80000011600 */
[----:B------:R-:W-:Y:S11]  /*7a00*/  LOP3.LUT P0, RZ, R0, 0x3, R87, 0x48, !PT ;  /* 0x0000000300ff7812 */ /* 0x000ff60007804857 */
[----:B------:R-:W-:Y:S02]  /*7a10*/  @!UPT UIADD3 URZ, UPT, UPT, URZ, URZ, URZ ;  /* 0x000000fffffff290 */ /* 0x000fe4000fffe0ff */
[----:B------:R-:W-:Y:S05]  /*7a20*/  @!P0 BRA `(.L_x_127) ;  /* 0x0000000000408947 */ /* 0x000fea0003800000 */
[----:B------:R-:W2:Y:S01]  /*7a30*/  LDCU.64 UR8, c[0x4][0x78] ;  /* 0x01000f00ff0877ac */ /* 0x000ea20008000a00 */
[----:B------:R-:W-:Y:S01]  /*7a40*/  MOV R3, 0x0 ;  /* 0x0000000000037802 */ /* 0x000fe20000000f00 */
[----:B------:R-:W-:Y:S02]  /*7a50*/  HFMA2 R12, -RZ, RZ, 0, 5.9604644775390625e-08 ;  /* 0x00000001ff0c7431 */ /* 0x000fe400000001ff */
[----:B------:R-:W-:Y:S02]  /*7a60*/  IMAD.MOV.U32 R8, RZ, RZ, 0x192 ;  /* 0x00000192ff087424 */ /* 0x000fe400078e00ff */
[----:B------:R-:W-:Y:S01]  /*7a70*/  IMAD.MOV.U32 R13, RZ, RZ, RZ ;  /* 0x000000ffff0d7224 */ /* 0x000fe200078e00ff */
[----:B------:R-:W5:Y:S01]  /*7a80*/  LDCU.64 UR6, c[0x4][0x80] ;  /* 0x01001000ff0677ac */ /* 0x000f620008000a00 */
[----:B------:R-:W1:Y:S01]  /*7a90*/  LDC.64 R2, c[0x4][R3] ;  /* 0x0100000003027b82 */ /* 0x000e620000000a00 */
[----:B------:R-:W3:Y:S01]  /*7aa0*/  LDCU.64 UR4, c[0x4][0x18] ;  /* 0x01000300ff0477ac */ /* 0x000ee20008000a00 */
[----:B--2---:R-:W-:Y:S01]  /*7ab0*/  MOV R5, UR9 ;  /* 0x0000000900057c02 */ /* 0x004fe20008000f00 */
[----:B------:R-:W-:Y:S01]  /*7ac0*/  IMAD.U32 R4, RZ, RZ, UR8 ;  /* 0x00000008ff047e24 */ /* 0x000fe2000f8e00ff */
[----:B-----5:R-:W-:Y:S01]  /*7ad0*/  MOV R7, UR7 ;  /* 0x0000000700077c02 */ /* 0x020fe20008000f00 */
[----:B------:R-:W-:Y:S01]  /*7ae0*/  IMAD.U32 R6, RZ, RZ, UR6 ;  /* 0x00000006ff067e24 */ /* 0x000fe2000f8e00ff */
[----:B---3--:R-:W-:Y:S01]  /*7af0*/  MOV R11, UR5 ;  /* 0x00000005000b7c02 */ /* 0x008fe20008000f00 */
[----:B------:R-:W-:Y:S02]  /*7b00*/  IMAD.U32 R10, RZ, RZ, UR4 ;  /* 0x00000004ff0a7e24 */ /* 0x000fe4000f8e00ff */
[----:B------:R-:W-:Y:S07]  /*7b10*/  LEPC R20, `(.L_x_127) ;  /* 0x000000001014794e */ /* 0x000fee0000000000 */
[----:B-1--4-:R-:W-:Y:S05]  /*7b20*/  CALL.ABS.NOINC R2 ;  /* 0x0000000002007343 */ /* 0x012fea0003c00000 */
.L_x_127:
[-C--:B---3--:R-:W-:Y:S01]  /*7b30*/  F2FP.F16.E5M2.UNPACK_B R42, R72.reuse ;  /* 0x00000048ff2a723e */ /* 0x088fe200020004ff */
        /* <DEDUP_REMOVED lines=13> */
[----:B------:R-:W-:Y:S01]  /*7c10*/  F2FP.F16.E5M2.UNPACK_B R54, R75 ;  /* 0x0000004bff36723e */ /* 0x000fe200020004ff */
[----:B------:R-:W2:Y:S01]  /*7c20*/  LDTM.x32 R4, tmem[UR4+0x20] ;  /* 0x00002004000479ee */ /* 0x000ea200082c0000 */
[----:B------:R-:W-:Y:S01]  /*7c30*/  HADD2.F32 R46, -RZ, R46.H1_H1 ;  /* 0x3000002eff2e7230 */ /* 0x000fe20000004100 */
[----:B----4-:R-:W-:Y:S01]  /*7c40*/  F2FP.F16.E5M2.UNPACK_B R58, R76 ;  /* 0x0000004cff3a723e */ /* 0x010fe200020004ff */
[--C-:B------:R-:W-:Y:S01]  /*7c50*/  HADD2.F32 R49, -RZ, R50.reuse.H0_H0 ;  /* 0x20000032ff317230 */ /* 0x100fe20000004100 */
[----:B------:R-:W-:Y:S01]  /*7c60*/  F2FP.F16.E5M2.UNPACK_B R62, R77 ;  /* 0x0000004dff3e723e */ /* 0x000fe200020004ff */
[----:B------:R-:W-:Y:S01]  /*7c70*/  HADD2.F32 R50, -RZ, R50.H1_H1 ;  /* 0x30000032ff327230 */ /* 0x000fe20000004100 */
[----:B------:R-:W-:Y:S01]  /*7c80*/  F2FP.F16.E5M2.UNPACK_B R66, R78 ;  /* 0x0000004eff42723e */ /* 0x000fe200020004ff */
[--C-:B------:R-:W-:Y:S01]  /*7c90*/  HADD2.F32 R53, -RZ, R54.reuse.H0_H0 ;  /* 0x20000036ff357230 */ /* 0x100fe20000004100 */
[----:B------:R-:W-:Y:S01]  /*7ca0*/  F2FP.F16.E5M2.UNPACK_B R70, R79 ;  /* 0x0000004fff46723e */ /* 0x000fe200020004ff */
[----:B------:R-:W-:Y:S01]  /*7cb0*/  HADD2.F32 R54, -RZ, R54.H1_H1 ;  /* 0x30000036ff367230 */ /* 0x000fe20000004100 */
[----:B------:R-:W-:Y:S01]  /*7cc0*/  F2FP.F16.E5M2.UNPACK_B R56, R75.H1 ;  /* 0x0000004bff38723e */ /* 0x000fe200030004ff */
[--C-:B------:R-:W-:Y:S01]  /*7cd0*/  HADD2.F32 R57, -RZ, R58.reuse.H0_H0 ;  /* 0x2000003aff397230 */ /* 0x100fe20000004100 */
[----:B------:R-:W-:Y:S01]  /*7ce0*/  F2FP.F16.E5M2.UNPACK_B R60, R76.H1 ;  /* 0x0000004cff3c723e */ /* 0x000fe200030004ff */
[----:B------:R-:W-:Y:S01]  /*7cf0*/  HADD2.F32 R58, -RZ, R58.H1_H1 ;  /* 0x3000003aff3a7230 */ /* 0x000fe20000004100 */
[----:B------:R-:W-:Y:S01]  /*7d00*/  F2FP.F16.E5M2.UNPACK_B R64, R77.H1 ;  /* 0x0000004dff40723e */ /* 0x000fe200030004ff */
[--C-:B------:R-:W-:Y:S01]  /*7d10*/  HADD2.F32 R61, -RZ, R62.reuse.H0_H0 ;  /* 0x2000003eff3d7230 */ /* 0x100fe20000004100 */
[----:B------:R-:W-:Y:S01]  /*7d20*/  F2FP.F16.E5M2.UNPACK_B R68, R78.H1 ;  /* 0x0000004eff44723e */ /* 0x000fe200030004ff */
[----:B------:R-:W-:Y:S01]  /*7d30*/  HADD2.F32 R62, -RZ, R62.H1_H1 ;  /* 0x3000003eff3e7230 */ /* 0x000fe20000004100 */
[----:B------:R-:W-:Y:S01]  /*7d40*/  ISETP.NE.AND P0, PT, R97, RZ, PT ;  /* 0x000000ff6100720c */ /* 0x000fe20003f05270 */
[--C-:B------:R-:W-:Y:S01]  /*7d50*/  HADD2.F32 R65, -RZ, R66.reuse.H0_H0 ;  /* 0x20000042ff417230 */ /* 0x100fe20000004100 */
[----:B------:R-:W-:Y:S01]  /*7d60*/  ISETP.NE.AND P6, PT, R102, RZ, PT ;  /* 0x000000ff6600720c */ /* 0x000fe20003fc5270 */
[----:B------:R-:W-:Y:S02]  /*7d70*/  HADD2.F32 R66, -RZ, R66.H1_H1 ;  /* 0x30000042ff427230 */ /* 0x000fe40000004100 */
[--C-:B------:R-:W-:Y:S02]  /*7d80*/  HADD2.F32 R69, -RZ, R70.reuse.H0_H0 ;  /* 0x20000046ff457230 */ /* 0x100fe40000004100 */
[C---:B--2---:R-:W-:Y:S01]  /*7d90*/  FMUL R0, R38.reuse, R4 ;  /* 0x0000000426007220 */ /* 0x044fe20000400000 */
        /* <DEDUP_REMOVED lines=20> */
[--C-:B------:R-:W-:Y:S02]  /*7ee0*/  HADD2.F32 R47, -RZ, R48.reuse.H0_H0 ;  /* 0x20000030ff2f7230 */ /* 0x100fe40000004100 */
[C---:B------:R-:W-:Y:S01]  /*7ef0*/  FMUL R6, R38.reuse, R10 ;  /* 0x0000000a26067220 */ /* 0x040fe20000400000 */
[C---:B------:R-:W-:Y:S01]  /*7f00*/  FFMA R3, R41.reuse, R42, R3 ;  /* 0x0000002a29037223 */ /* 0x040fe20000000003 */
[----:B------:R-:W-:Y:S02]  /*7f10*/  HADD2.F32 R48, -RZ, R48.H1_H1 ;  /* 0x30000030ff307230 */ /* 0x000fe40000004100 */
[C---:B------:R-:W-:Y:S01]  /*7f20*/  FFMA R7, R41.reuse, R44, R7 ;  /* 0x0000002c29077223 */ /* 0x040fe20000000007 */
[C---:B------:R-:W-:Y:S01]  /*7f30*/  FFMA R4, R41.reuse, R45, R4 ;  /* 0x0000002d29047223 */ /* 0x040fe20000000004 */
[C---:B------:R-:W-:Y:S01]  /*7f40*/  FFMA R5, R41.reuse, R46, R5 ;  /* 0x0000002e29057223 */ /* 0x040fe20000000005 */
[----:B------:R-:W-:Y:S01]  /*7f50*/  FFMA R6, R41, R47, R6 ;  /* 0x0000002f29067223 */ /* 0x000fe20000000006 */
[----:B------:R-:W-:Y:S01]  /*7f60*/  FMUL R11, R38, R11 ;  /* 0x0000000b260b7220 */ /* 0x000fe20000400000 */
[----:B------:R-:W-:Y:S01]  /*7f70*/  F2FP.F16.E5M2.UNPACK_B R40, R79.H1 ;  /* 0x0000004fff28723e */ /* 0x000fe200030004ff */
[--C-:B------:R-:W-:Y:S01]  /*7f80*/  HADD2.F32 R51, -RZ, R52.reuse.H0_H0 ;  /* 0x20000034ff337230 */ /* 0x100fe20000004100 */
[----:B------:R-:W-:Y:S01]  /*7f90*/  F2FP.SATFINITE.E5M2.F32.PACK_AB_MERGE_C R103, R7, R3, RZ ;  /* 0x000000030767723e */ /* 0x000fe200048060ff */
[C---:B------:R-:W-:Y:S01]  /*7fa0*/  FFMA R11, R41.reuse, R48, R11 ;  /* 0x00000030290b7223 */ /* 0x040fe2000000000b */
[C---:B------:R-:W-:Y:S01]  /*7fb0*/  FFMA R8, R41.reuse, R49, R8 ;  /* 0x0000003129087223 */ /* 0x040fe20000000008 */
[----:B------:R-:W-:Y:S01]  /*7fc0*/  FFMA R9, R41, R50, R9 ;  /* 0x0000003229097223 */ /* 0x000fe20000000009 */
[----:B-1----:R-:W-:Y:S01]  /*7fd0*/  F2FP.SATFINITE.E5M2.F32.PACK_AB_MERGE_C R104, R2, R0, R103 ;  /* 0x000000000268723e */ /* 0x002fe20004806067 */
[----:B------:R-:W-:Y:S01]  /*7fe0*/  HADD2.F32 R52, -RZ, R52.H1_H1 ;  /* 0x30000034ff347230 */ /* 0x000fe20000004100 */
[----:B------:R-:W-:Y:S01]  /*7ff0*/  F2FP.SATFINITE.E5M2.F32.PACK_AB_MERGE_C R105, R11, R6, RZ ;  /* 0x000000060b69723e */ /* 0x000fe200048060ff */
[C---:B------:R-:W-:Y:S01]  /*8000*/  FMUL R10, R38.reuse, R14 ;  /* 0x0000000e260a7220 */ /* 0x040fe20000400000 */
[C---:B------:R-:W-:Y:S01]  /*8010*/  FMUL R15, R38.reuse, R15 ;  /* 0x0000000f260f7220 */ /* 0x040fe20000400000 */
[--C-:B------:R-:W-:Y:S01]  /*8020*/  HADD2.F32 R55, -RZ, R56.reuse.H0_H0 ;  /* 0x20000038ff377230 */ /* 0x100fe20000004100 */
[----:B------:R-:W-:Y:S01]  /*8030*/  F2FP.SATFINITE.E5M2.F32.PACK_AB_MERGE_C R105, R5, R4, R105 ;  /* 0x000000040569723e */ /* 0x000fe20004806069 */
[C---:B------:R-:W-:Y:S01]  /*8040*/  FFMA R10, R41.reuse, R51, R10 ;  /* 0x00000033290a7223 */ /* 0x040fe2000000000a */
[C---:B------:R-:W-:Y:S01]  /*8050*/  FFMA R15, R41.reuse, R52, R15 ;  /* 0x00000034290f7223 */ /* 0x040fe2000000000f */
[C---:B------:R-:W-:Y:S01]  /*8060*/  FFMA R12, R41.reuse, R53, R12 ;  /* 0x00000035290c7223 */ /* 0x040fe2000000000c */
[C---:B------:R-:W-:Y:S01]  /*8070*/  FFMA R13, R41.reuse, R54, R13 ;  /* 0x00000036290d7223 */ /* 0x040fe2000000000d */
[----:B------:R-:W-:Y:S02]  /*8080*/  HADD2.F32 R56, -RZ, R56.H1_H1 ;  /* 0x30000038ff387230 */ /* 0x000fe40000004100 */
[C---:B------:R-:W-:Y:S01]  /*8090*/  FMUL R14, R38.reuse, R18 ;  /* 0x00000012260e7220 */ /* 0x040fe20000400000 */
[C---:B------:R-:W-:Y:S01]  /*80a0*/  FMUL R19, R38.reuse, R19 ;  /* 0x0000001326137220 */ /* 0x040fe20000400000 */
[--C-:B------:R-:W-:Y:S02]  /*80b0*/  HADD2.F32 R59, -RZ, R60.reuse.H0_H0 ;  /* 0x2000003cff3b7230 */ /* 0x100fe40000004100 */
[C---:B------:R-:W-:Y:S01]  /*80c0*/  FMUL R18, R38.reuse, R22 ;  /* 0x0000001626127220 */ /* 0x040fe20000400000 */
[C---:B------:R-:W-:Y:S01]  /*80d0*/  FFMA R14, R41.reuse, R55, R14 ;  /* 0x00000037290e7223 */ /* 0x040fe2000000000e */
[----:B------:R-:W-:Y:S02]  /*80e0*/  HADD2.F32 R60, -RZ, R60.H1_H1 ;  /* 0x3000003cff3c7230 */ /* 0x000fe40000004100 */
        /* <DEDUP_REMOVED lines=27> */
[----:B------:R-:W-:Y:S01]  /*82a0*/  FFMA R28, R41, R69, R28 ;  /* 0x00000045291c7223 */ /* 0x000fe2000000001c */
[----:B------:R-:W-:Y:S01]  /*82b0*/  F2FP.SATFINITE.E5M2.F32.PACK_AB_MERGE_C R107, R19, R14, RZ ;  /* 0x0000000e136b723e */ /* 0x000fe200048060ff */
        /* <DEDUP_REMOVED lines=25> */
[----:B------:R-:W-:Y:S02]  /*8450*/  UIADD3 UR4, UP0, UPT, UR62, 0x680, URZ ;  /* 0x000006803e047890 */ /* 0x000fe4000ff1e0ff */
[----:B------:R-:W-:Y:S02]  /*8460*/  UIADD3 UR13, UPT, UPT, UR49, 0x20, URZ ;  /* 0x00000020310d7890 */ /* 0x000fe4000fffe0ff */
[----:B------:R-:W-:Y:S02]  /*8470*/  UIADD3 UR12, UPT, UPT, UR43, 0x5200, URZ ;  /* 0x000052002b0c7890 */ /* 0x000fe4000fffe0ff */
[----:B------:R-:W-:Y:S01]  /*8480*/  UIADD3.X UR5, UPT, UPT, URZ, UR63, URZ, UP0, !UPT ;  /* 0x0000003fff057290 */ /* 0x000fe200087fe4ff */
[----:B------:R-:W-:Y:S01]  /*8490*/  UMOV UR14, UR50 ;  /* 0x00000032000e7c82 */ /* 0x000fe20008000000 */
[----:B------:R-:W-:Y:S01]  /*84a0*/  UMOV UR15, UR36 ;  /* 0x00000024000f7c82 */ /* 0x000fe20008000000 */
[----:B------:R-:W-:Y:S02]  /*84b0*/  UIADD3 UR9, UPT, UPT, UR49, 0xa0, URZ ;  /* 0x000000a031097890 */ /* 0x000fe4000fffe0ff */
[----:B------:R-:W-:Y:S01]  /*84c0*/  UIADD3 UR8, UPT, UPT, UR43, 0x5a00, URZ ;  /* 0x00005a002b087890 */ /* 0x000fe2000fffe0ff */
[----:B------:R-:W-:Y:S03]  /*84d0*/  UMOV UR10, UR50 ;  /* 0x00000032000a7c82 */ /* 0x000fe60008000000 */
[----:B------:R2:W-:Y:S01]  /*84e0*/  UTMASTG.3D [UR12], [UR4] ;  /* 0x0000000c040073b5 */ /* 0x0005e20008010000 */
[----:B------:R-:W-:Y:S04]  /*84f0*/  UMOV UR11, UR36 ;  /* 0x00000024000b7c82 */ /* 0x000fe80008000000 */
[----:B------:R2:W-:Y:S01]  /*8500*/  UTMASTG.3D [UR8], [UR4] ;  /* 0x00000008040073b5 */ /* 0x0005e20008010000 */
[----:B------:R0:W-:Y:S01]  /*8510*/  UTMACMDFLUSH ;  /* 0x00000000000079b7 */ /* 0x0001e20000000000 */
[----:B--2---:R-:W-:Y:S04]  /*8520*/  DEPBAR.LE SB0, 0x1 ;  /* 0x000080400000791a */ /* 0x004fe80000000000 */
.L_x_129:
[----:B------:R-:W-:Y:S05]  /*8530*/  BSYNC.RECONVERGENT B0 ;  /* 0x0000000000007941 */ /* 0x000fea0003800200 */
.L_x_128:
        /* <DEDUP_REMOVED lines=16> */
.L_x_133:
[----:B------:R-:W-:Y:S05]  /*8640*/  BSYNC B0 ;  /* 0x0000000000007941 */ /* 0x000fea0003800000 */
.L_x_132:
        /* <DEDUP_REMOVED lines=17> */
.L_x_131:
[----:B------:R-:W-:Y:S05]  /*8760*/  BSYNC B1 ;  /* 0x0000000000017941 */ /* 0x000fea0003800000 */
.L_x_130:
        /* <DEDUP_REMOVED lines=21> */
.L_x_135:
        /* <DEDUP_REMOVED lines=17> */
[----:B------:R-:W-:Y:S01]  /*89d0*/  ISETP.NE.AND P6, PT, R102, RZ, PT ;  /* 0x000000ff6600720c */ /* 0x000fe20003fc5270 */
[--C-:B------:R-:W-:Y:S01]  /*89e0*/  HADD2.F32 R49, -RZ, R50.reuse.H0_H0 ;  /* 0x20000032ff317230 */ /* 0x100fe20000004100 */
[----:B----4-:R-:W-:Y:S01]  /*89f0*/  F2FP.F16.E5M2.UNPACK_B R58, R76 ;  /* 0x0000004cff3a723e */ /* 0x010fe200020004ff */
[----:B------:R-:W-:Y:S01]  /*8a00*/  HADD2.F32 R50, -RZ, R50.H1_H1 ;  /* 0x30000032ff327230 */ /* 0x000fe20000004100 */
[----:B------:R-:W-:Y:S01]  /*8a10*/  F2FP.F16.E5M2.UNPACK_B R62, R77 ;  /* 0x0000004dff3e723e */ /* 0x000fe200020004ff */
[--C-:B------:R-:W-:Y:S01]  /*8a20*/  HADD2.F32 R53, -RZ, R54.reuse.H0_H0 ;  /* 0x20000036ff357230 */ /* 0x100fe20000004100 */
[----:B------:R-:W-:Y:S01]  /*8a30*/  F2FP.F16.E5M2.UNPACK_B R66, R78 ;  /* 0x0000004eff42723e */ /* 0x000fe200020004ff */
[----:B------:R-:W-:Y:S01]  /*8a40*/  HADD2.F32 R54, -RZ, R54.H1_H1 ;  /* 0x30000036ff367230 */ /* 0x000fe20000004100 */
[----:B------:R-:W-:Y:S01]  /*8a50*/  F2FP.F16.E5M2.UNPACK_B R70, R79 ;  /* 0x0000004fff46723e */ /* 0x000fe200020004ff */
[--C-:B------:R-:W-:Y:S01]  /*8a60*/  HADD2.F32 R57, -RZ, R58.reuse.H0_H0 ;  /* 0x2000003aff397230 */ /* 0x100fe20000004100 */
[----:B------:R-:W-:Y:S01]  /*8a70*/  F2FP.F16.E5M2.UNPACK_B R56, R75.H1 ;  /* 0x0000004bff38723e */ /* 0x000fe200030004ff */
[----:B------:R-:W-:Y:S01]  /*8a80*/  HADD2.F32 R58, -RZ, R58.H1_H1 ;  /* 0x3000003aff3a7230 */ /* 0x000fe20000004100 */
[----:B------:R-:W-:Y:S01]  /*8a90*/  F2FP.F16.E5M2.UNPACK_B R60, R76.H1 ;  /* 0x0000004cff3c723e */ /* 0x000fe200030004ff */
[--C-:B------:R-:W-:Y:S01]  /*8aa0*/  HADD2.F32 R61, -RZ, R62.reuse.H0_H0 ;  /* 0x2000003eff3d7230 */ /* 0x100fe20000004100 */
[----:B------:R-:W-:Y:S01]  /*8ab0*/  F2FP.F16.E5M2.UNPACK_B R64, R77.H1 ;  /* 0x0000004dff40723e */ /* 0x000fe200030004ff */
[----:B------:R-:W-:Y:S01]  /*8ac0*/  HADD2.F32 R62, -RZ, R62.H1_H1 ;  /* 0x3000003eff3e7230 */ /* 0x000fe20000004100 */
[----:B------:R-:W-:Y:S01]  /*8ad0*/  F2FP.F16.E5M2.UNPACK_B R68, R78.H1 ;  /* 0x0000004eff44723e */ /* 0x000fe200030004ff */
        /* <DEDUP_REMOVED lines=112> */
[----:B------:R-:W-:Y:S02]  /*91e0*/  UIADD3 UR4, UPT, UPT, UR43, 0x4200, URZ ;  /* 0x000042002b047890 */ /* 0x000fe4000fffe0ff */
[----:B------:R-:W-:Y:S01]  /*91f0*/  UIADD3 UR9, UPT, UPT, UR49, 0x40, URZ ;  /* 0x0000004031097890 */ /* 0x000fe2000fffe0ff */
[----:B------:R-:W-:Y:S01]  /*9200*/  UMOV UR10, UR50 ;  /* 0x00000032000a7c82 */ /* 0x000fe20008000000 */
[----:B------:R-:W-:Y:S02]  /*9210*/  UMOV UR11, UR36 ;  /* 0x00000024000b7c82 */ /* 0x000fe40008000000 */
[----:B------:R-:W-:Y:S01]  /*9220*/  MOV R96, UR4 ;  /* 0x0000000400607c02 */ /* 0x000fe20008000f00 */
[----:B------:R-:W-:Y:S02]  /*9230*/  UIADD3 UR4, UP0, UPT, UR62, 0x680, URZ ;  /* 0x000006803e047890 */ /* 0x000fe4000ff1e0ff */
[----:B------:R-:W-:Y:S01]  /*9240*/  UIADD3 UR13, UPT, UPT, UR49, 0xc0, URZ ;  /* 0x000000c0310d7890 */ /* 0x000fe2000fffe0ff */
[----:B------:R-:W-:Y:S01]  /*9250*/  R2UR UR8, R96 ;  /* 0x00000000600872ca */ /* 0x000fe200000e0000 */
[----:B------:R-:W-:Y:S02]  /*9260*/  UIADD3.X UR5, UPT, UPT, URZ, UR63, URZ, UP0, !UPT ;  /* 0x0000003fff057290 */ /* 0x000fe400087fe4ff */
[----:B------:R-:W-:Y:S01]  /*9270*/  UIADD3 UR12, UPT, UPT, UR43, 0x4a00, URZ ;  /* 0x00004a002b0c7890 */ /* 0x000fe2000fffe0ff */
[----:B------:R-:W-:Y:S01]  /*9280*/  UMOV UR14, UR50 ;  /* 0x00000032000e7c82 */ /* 0x000fe20008000000 */
[----:B------:R-:W-:Y:S08]  /*9290*/  UMOV UR15, UR36 ;  /* 0x00000024000f7c82 */ /* 0x000ff00008000000 */
[----:B------:R2:W-:Y:S01]  /*92a0*/  UTMASTG.3D [UR8], [UR4] ;  /* 0x00000008040073b5 */ /* 0x0005e20008010000 */
[----:B------:R2:W-:Y:S01]  /*92b0*/  UTMASTG.3D [UR12], [UR4] ;  /* 0x0000000c040073b5 */ /* 0x0005e20008010000 */
[----:B------:R0:W-:Y:S01]  /*92c0*/  UTMACMDFLUSH ;  /* 0x00000000000079b7 */ /* 0x0001e20000000000 */
[----:B--2---:R-:W-:Y:S04]  /*92d0*/  DEPBAR.LE SB0, 0x1 ;  /* 0x000080400000791a */ /* 0x004fe80000000000 */
.L_x_137:
[----:B------:R-:W-:Y:S05]  /*92e0*/  BSYNC.RECONVERGENT B0 ;  /* 0x0000000000007941 */ /* 0x000fea0003800200 */
.L_x_136:
        /* <DEDUP_REMOVED lines=16> */
.L_x_141:
[----:B------:R-:W-:Y:S05]  /*93f0*/  BSYNC B0 ;  /* 0x0000000000007941 */ /* 0x000fea0003800000 */
.L_x_140:
        /* <DEDUP_REMOVED lines=17> */
.L_x_139:
[----:B------:R-:W-:Y:S05]  /*9510*/  BSYNC B1 ;  /* 0x0000000000017941 */ /* 0x000fea0003800000 */
.L_x_138:
        /* <DEDUP_REMOVED lines=21> */
.L_x_143:
[----:B------:R-:W-:Y:S01]  /*9670*/  ISETP.NE.AND P0, PT, R97, RZ, PT ;  /* 0x000000ff6100720c */ /* 0x000fe20003f05270 */
[----:B------:R-:W-:Y:S05]  /*9680*/  WARPSYNC.ALL ;  /* 0x0000000000007948 */ /* 0x000fea0003800000 */
[----:B------:R-:W-:Y:S01]  /*9690*/  R2UR UR4, R39 ;  /* 0x00000000270472ca */ /* 0x000fe200000e0000 */
[----:B------:R-:W-:Y:S01]  /*96a0*/  BSSY.RECONVERGENT B0, `(.L_x_144) ;  /* 0x000009f000007945 */ /* 0x000fe20003800200 */
[-C--:B---3--:R-:W-:Y:S02]  /*96b0*/  F2FP.F16.E5M2.UNPACK_B R42, R72.reuse ;  /* 0x00000048ff2a723e */ /* 0x088fe400020004ff */
[----:B------:R-:W-:Y:S02]  /*96c0*/  F2FP.F16.E5M2.UNPACK_B R72, R72.H1 ;  /* 0x00000048ff48723e */ /* 0x000fe400030004ff */
[-C--:B------:R-:W-:Y:S01]  /*96d0*/  F2FP.F16.E5M2.UNPACK_B R46, R73.reuse ;  /* 0x00000049ff2e723e */ /* 0x080fe200020004ff */
[--C-:B------:R-:W-:Y:S01]  /*96e0*/  HADD2.F32 R40, -RZ, R42.reuse.H0_H0 ;  /* 0x2000002aff287230 */ /* 0x100fe20000004100 */
[----:B------:R-:W-:Y:S01]  /*96f0*/  F2FP.F16.E5M2.UNPACK_B R73, R73.H1 ;  /* 0x00000049ff49723e */ /* 0x000fe200030004ff */
[----:B------:R-:W-:Y:S01]  /*9700*/  HADD2.F32 R42, -RZ, R42.H1_H1 ;  /* 0x3000002aff2a7230 */ /* 0x000fe20000004100 */
[-C--:B------:R-:W-:Y:S01]  /*9710*/  F2FP.F16.E5M2.UNPACK_B R50, R74.reuse ;  /* 0x0000004aff32723e */ /* 0x080fe200020004ff */
[----:B------:R-:W-:Y:S01]  /*9720*/  HADD2.F32 R43, -RZ, R72.H0_H0 ;  /* 0x20000048ff2b7230 */ /* 0x000fe20000004100 */
[----:B------:R-:W-:Y:S01]  /*9730*/  F2FP.F16.E5M2.UNPACK_B R74, R74.H1 ;  /* 0x0000004aff4a723e */ /* 0x000fe200030004ff */
[----:B------:R-:W2:Y:S01]  /*9740*/  LDTM.x32 R4, tmem[UR4+0x60] ;  /* 0x00006004000479ee */ /* 0x000ea200082c0000 */
[----:B------:R-:W-:Y:S01]  /*9750*/  NOP ;  /* 0x0000000000007918 */ /* 0x000fe20000000000 */
[----:B------:R-:W-:Y:S01]  /*9760*/  IADD3 R90, PT, PT, R90, 0x110, RZ ;  /* 0x000001105a5a7810 */ /* 0x000fe20007ffe0ff */
[--C-:B------:R-:W-:Y:S01]  /*9770*/  HADD2.F32 R45, -RZ, R46.reuse.H0_H0 ;  /* 0x2000002eff2d7230 */ /* 0x100fe20000004100 */
[----:B------:R-:W-:Y:S01]  /*9780*/  F2FP.F16.E5M2.UNPACK_B R54, R75 ;  /* 0x0000004bff36723e */ /* 0x000fe200020004ff */
[----:B------:R-:W-:Y:S01]  /*9790*/  HADD2.F32 R46, -RZ, R46.H1_H1 ;  /* 0x3000002eff2e7230 */ /* 0x000fe20000004100 */
[----:B------:R-:W-:Y:S01]  /*97a0*/  LOP3.LUT R90, R90, 0xfefffff8, RZ, 0xc0, !PT ;  /* 0xfefffff85a5a7812 */ /* 0x000fe200078ec0ff */
[--C-:B------:R-:W-:Y:S01]  /*97b0*/  HADD2.F32 R49, -RZ, R50.reuse.H0_H0 ;  /* 0x20000032ff317230 */ /* 0x100fe20000004100 */
[----:B----4-:R-:W-:Y:S01]  /*97c0*/  F2FP.F16.E5M2.UNPACK_B R58, R76 ;  /* 0x0000004cff3a723e */ /* 0x010fe200020004ff */
[----:B------:R-:W-:Y:S01]  /*97d0*/  HADD2.F32 R50, -RZ, R50.H1_H1 ;  /* 0x30000032ff327230 */ /* 0x000fe20000004100 */
[----:B--2---:R2:W-:Y:S01]  /*97e0*/  SYNCS.ARRIVE.TRANS64.RED.A1T0 RZ, [R90+URZ], RZ ;  /* 0x000000ff5aff79a7 */ /* 0x0045e200081004ff */
[--C-:B------:R-:W-:Y:S01]  /*97f0*/  HADD2.F32 R53, -RZ, R54.reuse.H0_H0 ;  /* 0x20000036ff357230 */ /* 0x100fe20000004100 */
[-C--:B------:R-:W-:Y:S01]  /*9800*/  F2FP.F16.E5M2.UNPACK_B R62, R77.reuse ;  /* 0x0000004dff3e723e */ /* 0x080fe200020004ff */
[----:B------:R-:W-:Y:S01]  /*9810*/  HADD2.F32 R54, -RZ, R54.H1_H1 ;  /* 0x30000036ff367230 */ /* 0x000fe20000004100 */
[----:B------:R-:W-:Y:S01]  /*9820*/  F2FP.F16.E5M2.UNPACK_B R77, R77.H1 ;  /* 0x0000004dff4d723e */ /* 0x000fe200030004ff */
        /* <DEDUP_REMOVED lines=8> */
[----:B------:R-:W-:Y:S02]  /*98b0*/  HADD2.F32 R64, -RZ, R77.H1_H1 ;  /* 0x3000004dff407230 */ /* 0x000fe40000004100 */
[C---:B------:R-:W-:Y:S01]  /*98c0*/  FMUL R4, R38.reuse, R4 ;  /* 0x0000000426047220 */ /* 0x040fe20000400000 */
        /* <DEDUP_REMOVED lines=13> */
[--C-:B------:R-:W-:Y:S02]  /*99a0*/  HADD2.F32 R65, -RZ, R66.reuse.H0_H0 ;  /* 0x20000042ff417230 */ /* 0x100fe40000004100 */
[C---:B------:R-:W-:Y:S01]  /*99b0*/  FMUL R24, R38.reuse, R28 ;  /* 0x0000001c26187220 */ /* 0x040fe20000400000 */
[----:B------:R-:W-:Y:S02]  /*99c0*/  HADD2.F32 R66, -RZ, R66.H1_H1 ;  /* 0x30000042ff427230 */ /* 0x000fe40000004100 */
[C---:B------:R-:W-:Y:S01]  /*99d0*/  FMUL R25, R38.reuse, R29 ;  /* 0x0000001d26197220 */ /* 0x040fe20000400000 */
[--C-:B------:R-:W-:Y:S02]  /*99e0*/  HADD2.F32 R69, -RZ, R70.reuse.H0_H0 ;  /* 0x20000046ff457230 */ /* 0x100fe40000004100 */
[C---:B------:R-:W-:Y:S01]  /*99f0*/  FMUL R28, R38.reuse, R32 ;  /* 0x00000020261c7220 */ /* 0x040fe20000400000 */
[----:B------:R-:W-:Y:S02]  /*9a00*/  HADD2.F32 R70, -RZ, R70.H1_H1 ;  /* 0x30000046ff467230 */ /* 0x000fe40000004100 */
[C---:B------:R-:W-:Y:S01]  /*9a10*/  FMUL R29, R38.reuse, R33 ;  /* 0x00000021261d7220 */ /* 0x040fe20000400000 */
        /* <DEDUP_REMOVED lines=11> */
[C---:B------:R-:W-:Y:S01]  /*9ad0*/  FMUL R11, R38.reuse, R11 ;  /* 0x0000000b260b7220 */ /* 0x040fe20000400000 */
[----:B------:R-:W-:Y:S01]  /*9ae0*/  F2FP.F16.E5M2.UNPACK_B R78, R78.H1 ;  /* 0x0000004eff4e723e */ /* 0x000fe200030004ff */
[--C-:B------:R-:W-:Y:S01]  /*9af0*/  HADD2.F32 R51, -RZ, R74.reuse.H0_H0 ;  /* 0x2000004aff337230 */ /* 0x100fe20000004100 */
[----:B------:R-:W-:Y:S01]  /*9b00*/  F2FP.SATFINITE.E5M2.F32.PACK_AB_MERGE_C R100, R7, R6, RZ ;  /* 0x000000060764723e */ /* 0x000fe200048060ff */
[C---:B------:R-:W-:Y:S01]  /*9b10*/  FFMA R11, R41.reuse, R48, R11 ;  /* 0x00000030290b7223 */ /* 0x040fe2000000000b */
[C---:B------:R-:W-:Y:S01]  /*9b20*/  FFMA R12, R41.reuse, R49, R12 ;  /* 0x00000031290c7223 */ /* 0x040fe2000000000c */
[----:B------:R-:W-:Y:S01]  /*9b30*/  FFMA R13, R41, R50, R13 ;  /* 0x00000032290d7223 */ /* 0x000fe2000000000d */
[----:B------:R-:W-:Y:S01]  /*9b40*/  F2FP.SATFINITE.E5M2.F32.PACK_AB_MERGE_C R100, R5, R4, R100 ;  /* 0x000000040564723e */ /* 0x000fe20004806064 */
        /* <DEDUP_REMOVED lines=21> */
[----:B------:R-:W-:Y:S02]  /*9ca0*/  HADD2.F32 R62, -RZ, R77.H0_H0 ;  /* 0x2000004dff3e7230 */ /* 0x000fe40000004100 */
[C---:B------:R-:W-:Y:S01]  /*9cb0*/  FFMA R22, R41.reuse, R59, R22 ;  /* 0x0000003b29167223 */ /* 0x040fe20000000016 */
[C---:B------:R-:W-:Y:S01]  /*9cc0*/  FMUL R3, R38.reuse, R26 ;  /* 0x0000001a26037220 */ /* 0x040fe20000400000 */
[C---:B------:R-:W-:Y:S01]  /*9cd0*/  FFMA R23, R41.reuse, R60, R23 ;  /* 0x0000003c29177223 */ /* 0x040fe20000000017 */
[C---:B------:R-:W-:Y:S01]  /*9ce0*/  FMUL R27, R38.reuse, R27 ;  /* 0x0000001b261b7220 */ /* 0x040fe20000400000 */
[C---:B------:R-:W-:Y:S01]  /*9cf0*/  FFMA R0, R41.reuse, R61, R0 ;  /* 0x0000003d29007223 */ /* 0x040fe20000000000 */
[----:B------:R-:W-:Y:S01]  /*9d00*/  F2FP.F16.E5M2.UNPACK_B R79, R79.H1 ;  /* 0x0000004fff4f723e */ /* 0x000fe200030004ff */
        /* <DEDUP_REMOVED lines=23> */
[----:B-1----:R-:W-:Y:S02]  /*9e80*/  F2FP.SATFINITE.E5M2.F32.PACK_AB_MERGE_C R104, R23, R22, RZ ;  /* 0x000000161768723e */ /* 0x002fe400048060ff */
        /* <DEDUP_REMOVED lines=8> */
[----:B------:R-:W-:Y:S03]  /*9f10*/  IADD3 R36, PT, PT, R36, 0x1, RZ ;  /* 0x0000000124247810 */ /* 0x000fe60007ffe0ff */
[----:B------:R2:W-:Y:S01]  /*9f20*/  STS.128 [R99+0x5200], R104 ;  /* 0x0052006863007388 */ /* 0x0005e20000000c00 */
[----:B------:R-:W-:Y:S01]  /*9f30*/  @!PT LDS RZ, [RZ] ;  /* 0x00000000fffff984 */ /* 0x000fe20000000800 */
[----:B------:R-:W-:Y:S01]  /*9f40*/  @!PT LDS RZ, [RZ] ;  /* 0x00000000fffff984 */ /* 0x000fe20000000800 */
[----:B------:R-:W-:Y:S01]  /*9f50*/  @!PT LDS RZ, [RZ] ;  /* 0x00000000fffff984 */ /* 0x000fe20000000800 */
[----:B------:R-:W-:Y:S01]  /*9f60*/  @!PT LDS RZ, [RZ] ;  /* 0x00000000fffff984 */ /* 0x000fe20000000800 */
[----:B------:R1:W-:Y:S07]  /*9f70*/  MEMBAR.ALL.CTA ;  /* 0x0000000000007992 */ /* 0x0003ee0000008000 */
[----:B-1----:R-:W1:Y:S02]  /*9f80*/  FENCE.VIEW.ASYNC.S ;  /* 0x00000000000073c6 */ /* 0x002e640000000000 */
[----:B-1----:R-:W-:Y:S06]  /*9f90*/  BAR.SYNC.DEFER_BLOCKING 0x1, 0x80 ;  /* 0x0042000000007b1d */ /* 0x002fec0000010000 */
        /* <DEDUP_REMOVED lines=14> */
[----:B-1----:R-:W-:Y:S04]  /*a080*/  DEPBAR.LE SB0, 0x1 ;  /* 0x000080400000791a */ /* 0x002fe80000000000 */
.L_x_145:
[----:B------:R-:W-:Y:S05]  /*a090*/  BSYNC.RECONVERGENT B0 ;  /* 0x0000000000007941 */ /* 0x000fea0003800200 */
.L_x_144:
[----:B------:R-:W-:Y:S01]  /*a0a0*/  R2UR UR4, R88 ;  /* 0x00000000580472ca */ /* 0x000fe200000e0000 */
[----:B------:R-:W-:Y:S01]  /*a0b0*/  BAR.SYNC.DEFER_BLOCKING 0x1, 0x80 ;  /* 0x0042000000007b1d */ /* 0x000fe20000010000 */
[----:B------:R-:W-:Y:S01]  /*a0c0*/  ISETP.NE.AND P0, PT, R91, 0x2, PT ;  /* 0x000000025b00780c */ /* 0x000fe20003f05270 */
[----:B------:R-:W-:Y:S01]  /*a0d0*/  UISETP.NE.AND UP0, UPT, UR44, URZ, UPT ;  /* 0x000000ff2c00728c */ /* 0x000fe2000bf05270 */
[----:B------:R-:W-:Y:S01]  /*a0e0*/  ISETP.NE.AND P1, PT, R36, 0x4, PT ;  /* 0x000000042400780c */ /* 0x000fe20003f25270 */
[----:B------:R-:W-:Y:S01]  /*a0f0*/  UIADD3 UR32, UPT, UPT, UR37, UR59, URZ ;  /* 0x0000003b25207290 */ /* 0x000fe2000fffe0ff */
[----:B------:R-:W-:Y:S02]  /*a100*/  SEL R3, RZ, 0x1, P0 ;  /* 0x00000001ff037807 */ /* 0x000fe40000000000 */
[----:B------:R-:W-:Y:S02]  /*a110*/  SEL R0, RZ, 0x1, P1 ;  /* 0x00000001ff007807 */ /* 0x000fe40000800000 */
[----:B------:R-:W-:Y:S02]  /*a120*/  LOP3.LUT R94, R94, R3, RZ, 0x3c, !PT ;  /* 0x000000035e5e7212 */ /* 0x000fe400078e3cff */
[----:B------:R-:W-:Y:S01]  /*a130*/  LOP3.LUT R95, R95, R0, RZ, 0x3c, !PT ;  /* 0x000000005f5f7212 */ /* 0x000fe200078e3cff */
[----:B------:R-:W-:Y:S01]  /*a140*/  UIADD3 UR20, UPT, UPT, UR38, UR4, URZ ;  /* 0x0000000426147290 */ /* 0x000fe2000fffe0ff */
[----:B------:R-:W-:Y:S02]  /*a150*/  SEL R91, R91, RZ, P0 ;  /* 0x000000ff5b5b7207 */ /* 0x000fe40000000000 */
[----:B------:R-:W-:Y:S01]  /*a160*/  SEL R36, R36, RZ, P1 ;  /* 0x000000ff24247207 */ /* 0x000fe20000800000 */
[----:B------:R-:W-:Y:S01]  /*a170*/  UMOV UR36, UR58 ;  /* 0x0000003a00247c82 */ /* 0x000fe20008000000 */
[----:B------:R-:W-:Y:S07]  /*a180*/  BRA.U UP0, `(.L_x_146) ;  /* 0xffffffb900ac7547 */ /* 0x000fee000b83ffff */
[----:B------:R-:W-:Y:S05]  /*a190*/  EXIT ;  /* 0x000000000000794d */ /* 0x000fea0003800000 */
.L_x_24:
[----:B-1----:R1:W2:Y:S02]  /*a1a0*/  SYNCS.PHASECHK.TRANS64.TRYWAIT P0, [R0+URZ+0x140], R3 ;  /* 0x00014003000075a7 */ /* 0x0022a400080011ff */
[----:B--2---:R-:W-:Y:S05]  /*a1b0*/  @!P0 NANOSLEEP.SYNCS 0x989680 ;  /* 0x009896800000895d */ /* 0x004fea0003900000 */
[----:B------:R-:W2:Y:S02]  /*a1c0*/  @!P0 SYNCS.PHASECHK.TRANS64 P0, [R0+URZ+0x140], R3 ;  /* 0x00014003000085a7 */ /* 0x000ea400080010ff */
[----:B--2---:R-:W-:Y:S05]  /*a1d0*/  @!P0 BRA `(.L_x_24) ;  /* 0xfffffffc00f08947 */ /* 0x004fea000383ffff */
[----:B------:R-:W-:Y:S05]  /*a1e0*/  BRA `(.L_x_147) ;  /* 0xffffff7800307947 */ /* 0x000fea000383ffff */
.L_x_27:
[----:B-1----:R-:W-:-:S07]  /*a1f0*/  MOV R0, UR33 ;  /* 0x0000002100007c02 */ /* 0x002fce0008000f00 */
.L_x_148:
[----:B-1----:R1:W2:Y:S02]  /*a200*/  SYNCS.PHASECHK.TRANS64.TRYWAIT P0, [R0+URZ+0x40], R3 ;  /* 0x00004003000075a7 */ /* 0x0022a400080011ff */
[----:B--2---:R-:W-:Y:S05]  /*a210*/  @!P0 NANOSLEEP.SYNCS 0x989680 ;  /* 0x009896800000895d */ /* 0x004fea0003900000 */
[----:B------:R-:W2:Y:S02]  /*a220*/  @!P0 SYNCS.PHASECHK.TRANS64 P0, [R0+URZ+0x40], R3 ;  /* 0x00004003000085a7 */ /* 0x000ea400080010ff */
[----:B--2---:R-:W-:Y:S05]  /*a230*/  @!P0 BRA `(.L_x_148) ;  /* 0xfffffffc00f08947 */ /* 0x004fea000383ffff */
[----:B------:R-:W-:Y:S05]  /*a240*/  BRA `(.L_x_26) ;  /* 0xffffff7800807947 */ /* 0x000fea000383ffff */
.L_x_34:
[----:B-1----:R-:W-:-:S07]  /*a250*/  MOV R0, UR17 ;  /* 0x0000001100007c02 */ /* 0x002fce0008000f00 */
.L_x_149:
[----:B-1----:R1:W2:Y:S02]  /*a260*/  SYNCS.PHASECHK.TRANS64.TRYWAIT P0, [R0+URZ+0x40], R3 ;  /* 0x00004003000075a7 */ /* 0x0022a400080011ff */
[----:B--2---:R-:W-:Y:S05]  /*a270*/  @!P0 NANOSLEEP.SYNCS 0x989680 ;  /* 0x009896800000895d */ /* 0x004fea0003900000 */
[----:B------:R-:W2:Y:S02]  /*a280*/  @!P0 SYNCS.PHASECHK.TRANS64 P0, [R0+URZ+0x40], R3 ;  /* 0x00004003000085a7 */ /* 0x000ea400080010ff */
[----:B--2---:R-:W-:Y:S05]  /*a290*/  @!P0 BRA `(.L_x_149) ;  /* 0xfffffffc00f08947 */ /* 0x004fea000383ffff */
[----:B------:R-:W-:Y:S05]  /*a2a0*/  BRA `(.L_x_33) ;  /* 0xffffff7c00407947 */ /* 0x000fea000383ffff */
.L_x_39:
[----:B-1----:R1:W2:Y:S02]  /*a2b0*/  SYNCS.PHASECHK.TRANS64.TRYWAIT P0, [R3+URZ+0xd0], R0 ;  /* 0x0000d000030075a7 */ /* 0x0022a400080011ff */
[----:B--2---:R-:W-:Y:S05]  /*a2c0*/  @!P0 NANOSLEEP.SYNCS 0x989680 ;  /* 0x009896800000895d */ /* 0x004fea0003900000 */
[----:B------:R-:W2:Y:S02]  /*a2d0*/  @!P0 SYNCS.PHASECHK.TRANS64 P0, [R3+URZ+0xd0], R0 ;  /* 0x0000d000030085a7 */ /* 0x000ea400080010ff */
[----:B--2---:R-:W-:Y:S05]  /*a2e0*/  @!P0 BRA `(.L_x_39) ;  /* 0xfffffffc00f08947 */ /* 0x004fea000383ffff */
[----:B------:R-:W-:Y:S05]  /*a2f0*/  BRA `(.L_x_150) ;  /* 0xffffff7c00e47947 */ /* 0x000fea000383ffff */
.L_x_43:
[----:B-1----:R-:W-:-:S07]  /*a300*/  MOV R0, UR4 ;  /* 0x0000000400007c02 */ /* 0x002fce0008000f00 */
.L_x_151:
[----:B-1----:R1:W2:Y:S02]  /*a310*/  SYNCS.PHASECHK.TRANS64.TRYWAIT P0, [R0+URZ], R3 ;  /* 0x00000003000075a7 */ /* 0x0022a400080011ff */
[----:B--2---:R-:W-:Y:S05]  /*a320*/  @!P0 NANOSLEEP.SYNCS 0x989680 ;  /* 0x009896800000895d */ /* 0x004fea0003900000 */
[----:B------:R-:W2:Y:S02]  /*a330*/  @!P0 SYNCS.PHASECHK.TRANS64 P0, [R0+URZ], R3 ;  /* 0x00000003000085a7 */ /* 0x000ea400080010ff */
[----:B--2---:R-:W-:Y:S05]  /*a340*/  @!P0 BRA `(.L_x_151) ;  /* 0xfffffffc00f08947 */ /* 0x004fea000383ffff */
[----:B------:R-:W-:Y:S05]  /*a350*/  BRA `(.L_x_152) ;  /* 0xffffff84008c7947 */ /* 0x000fea000383ffff */
.L_x_44:
[----:B------:R-:W-:-:S07]  /*a360*/  MOV R0, UR5 ;  /* 0x0000000500007c02 */ /* 0x000fce0008000f00 */
.L_x_153:
[----:B-1----:R1:W2:Y:S02]  /*a370*/  SYNCS.PHASECHK.TRANS64.TRYWAIT P0, [R0+URZ], R3 ;  /* 0x00000003000075a7 */ /* 0x0022a400080011ff */
[----:B--2---:R-:W-:Y:S05]  /*a380*/  @!P0 NANOSLEEP.SYNCS 0x989680 ;  /* 0x009896800000895d */ /* 0x004fea0003900000 */
[----:B------:R-:W2:Y:S02]  /*a390*/  @!P0 SYNCS.PHASECHK.TRANS64 P0, [R0+URZ], R3 ;  /* 0x00000003000085a7 */ /* 0x000ea400080010ff */
[----:B--2---:R-:W-:Y:S05]  /*a3a0*/  @!P0 BRA `(.L_x_153) ;  /* 0xfffffffc00f08947 */ /* 0x004fea000383ffff */
[----:B------:R-:W-:Y:S05]  /*a3b0*/  BRA `(.L_x_154) ;  /* 0xffffff8400987947 */ /* 0x000fea000383ffff */
.L_x_45:
[----:B------:R-:W-:-:S07]  /*a3c0*/  MOV R0, UR5 ;  /* 0x0000000500007c02 */ /* 0x000fce0008000f00 */
.L_x_155:
[----:B-1----:R1:W2:Y:S02]  /*a3d0*/  SYNCS.PHASECHK.TRANS64.TRYWAIT P0, [R0+URZ], R3 ;  /* 0x00000003000075a7 */ /* 0x0022a400080011ff */
[----:B--2---:R-:W-:Y:S05]  /*a3e0*/  @!P0 NANOSLEEP.SYNCS 0x989680 ;  /* 0x009896800000895d */ /* 0x004fea0003900000 */
[----:B------:R-:W2:Y:S02]  /*a3f0*/  @!P0 SYNCS.PHASECHK.TRANS64 P0, [R0+URZ], R3 ;  /* 0x00000003000085a7 */ /* 0x000ea400080010ff */
[----:B--2---:R-:W-:Y:S05]  /*a400*/  @!P0 BRA `(.L_x_155) ;  /* 0xfffffffc00f08947 */ /* 0x004fea000383ffff */
[----:B------:R-:W-:Y:S05]  /*a410*/  BRA `(.L_x_156) ;  /* 0xffffff8400a47947 */ /* 0x000fea000383ffff */
.L_x_46:
[----:B------:R-:W-:-:S07]  /*a420*/  MOV R0, UR5 ;  /* 0x0000000500007c02 */ /* 0x000fce0008000f00 */
.L_x_157:
[----:B-1----:R1:W2:Y:S02]  /*a430*/  SYNCS.PHASECHK.TRANS64.TRYWAIT P0, [R0+URZ], R3 ;  /* 0x00000003000075a7 */ /* 0x0022a400080011ff */
[----:B--2---:R-:W-:Y:S05]  /*a440*/  @!P0 NANOSLEEP.SYNCS 0x989680 ;  /* 0x009896800000895d */ /* 0x004fea0003900000 */
[----:B------:R-:W2:Y:S02]  /*a450*/  @!P0 SYNCS.PHASECHK.TRANS64 P0, [R0+URZ], R3 ;  /* 0x00000003000085a7 */ /* 0x000ea400080010ff */
[----:B--2---:R-:W-:Y:S05]  /*a460*/  @!P0 BRA `(.L_x_157) ;  /* 0xfffffffc00f08947 */ /* 0x004fea000383ffff */
[----:B------:R-:W-:Y:S05]  /*a470*/  BRA `(.L_x_158) ;  /* 0xffffff8400b07947 */ /* 0x000fea000383ffff */
.L_x_47:
[----:B------:R-:W-:-:S07]  /*a480*/  MOV R0, UR5 ;  /* 0x0000000500007c02 */ /* 0x000fce0008000f00 */
.L_x_159:
[----:B-1----:R1:W2:Y:S02]  /*a490*/  SYNCS.PHASECHK.TRANS64.TRYWAIT P0, [R0+URZ], R3 ;  /* 0x00000003000075a7 */ /* 0x0022a400080011ff */
[----:B--2---:R-:W-:Y:S05]  /*a4a0*/  @!P0 NANOSLEEP.SYNCS 0x989680 ;  /* 0x009896800000895d */ /* 0x004fea0003900000 */
[----:B------:R-:W2:Y:S02]  /*a4b0*/  @!P0 SYNCS.PHASECHK.TRANS64 P0, [R0+URZ], R3 ;  /* 0x00000003000085a7 */ /* 0x000ea400080010ff */
[----:B--2---:R-:W-:Y:S05]  /*a4c0*/  @!P0 BRA `(.L_x_159) ;  /* 0xfffffffc00f08947 */ /* 0x004fea000383ffff */
[----:B------:R-:W-:Y:S05]  /*a4d0*/  BRA `(.L_x_160) ;  /* 0xffffff8400bc7947 */ /* 0x000fea000383ffff */
.L_x_48:
[----:B------:R-:W-:-:S07]  /*a4e0*/  MOV R0, UR5 ;  /* 0x0000000500007c02 */ /* 0x000fce0008000f00 */
.L_x_161:
[----:B-1----:R1:W2:Y:S02]  /*a4f0*/  SYNCS.PHASECHK.TRANS64.TRYWAIT P0, [R0+URZ], R3 ;  /* 0x00000003000075a7 */ /* 0x0022a400080011ff */
[----:B--2---:R-:W-:Y:S05]  /*a500*/  @!P0 NANOSLEEP.SYNCS 0x989680 ;  /* 0x009896800000895d */ /* 0x004fea0003900000 */
[----:B------:R-:W2:Y:S02]  /*a510*/  @!P0 SYNCS.PHASECHK.TRANS64 P0, [R0+URZ], R3 ;  /* 0x00000003000085a7 */ /* 0x000ea400080010ff */
[----:B--2---:R-:W-:Y:S05]  /*a520*/  @!P0 BRA `(.L_x_161) ;  /* 0xfffffffc00f08947 */ /* 0x004fea000383ffff */
[----:B------:R-:W-:Y:S05]  /*a530*/  BRA `(.L_x_162) ;  /* 0xffffff8400c87947 */ /* 0x000fea000383ffff */
.L_x_49:
[----:B------:R-:W-:-:S07]  /*a540*/  MOV R0, UR5 ;  /* 0x0000000500007c02 */ /* 0x000fce0008000f00 */
.L_x_163:
[----:B-1----:R1:W2:Y:S02]  /*a550*/  SYNCS.PHASECHK.TRANS64.TRYWAIT P0, [R0+URZ], R3 ;  /* 0x00000003000075a7 */ /* 0x0022a400080011ff */
[----:B--2---:R-:W-:Y:S05]  /*a560*/  @!P0 NANOSLEEP.SYNCS 0x989680 ;  /* 0x009896800000895d */ /* 0x004fea0003900000 */
[----:B------:R-:W2:Y:S02]  /*a570*/  @!P0 SYNCS.PHASECHK.TRANS64 P0, [R0+URZ], R3 ;  /* 0x00000003000085a7 */ /* 0x000ea400080010ff */
[----:B--2---:R-:W-:Y:S05]  /*a580*/  @!P0 BRA `(.L_x_163) ;  /* 0xfffffffc00f08947 */ /* 0x004fea000383ffff */
[----:B------:R-:W-:Y:S05]  /*a590*/  BRA `(.L_x_164) ;  /* 0xffffff8400d47947 */ /* 0x000fea000383ffff */
.L_x_52:
[----:B-1----:R1:W2:Y:S02]  /*a5a0*/  SYNCS.PHASECHK.TRANS64.TRYWAIT P0, [R2+URZ+0x130], R5 ;  /* 0x00013005020075a7 */ /* 0x0022a400080011ff */
[----:B--2---:R-:W-:Y:S05]  /*a5b0*/  @!P0 NANOSLEEP.SYNCS 0x989680 ;  /* 0x009896800000895d */ /* 0x004fea0003900000 */
[----:B------:R-:W2:Y:S02]  /*a5c0*/  @!P0 SYNCS.PHASECHK.TRANS64 P0, [R2+URZ+0x130], R5 ;  /* 0x00013005020085a7 */ /* 0x000ea400080010ff */
[----:B--2---:R-:W-:Y:S05]  /*a5d0*/  @!P0 BRA `(.L_x_52) ;  /* 0xfffffffc00f08947 */ /* 0x004fea000383ffff */
[----:B------:R-:W-:Y:S05]  /*a5e0*/  BRA `(.L_x_165) ;  /* 0xffffff8800307947 */ /* 0x000fea000383ffff */
.L_x_53:
[----:B------:R-:W-:-:S07]  /*a5f0*/  MOV R2, UR4 ;  /* 0x0000000400027c02 */ /* 0x000fce0008000f00 */
.L_x_166:
[----:B-1----:R1:W2:Y:S02]  /*a600*/  SYNCS.PHASECHK.TRANS64.TRYWAIT P0, [R2+URZ+0xe0], R5 ;  /* 0x0000e005020075a7 */ /* 0x0022a400080011ff */
[----:B--2---:R-:W-:Y:S05]  /*a610*/  @!P0 NANOSLEEP.SYNCS 0x989680 ;  /* 0x009896800000895d */ /* 0x004fea0003900000 */
[----:B------:R-:W2:Y:S02]  /*a620*/  @!P0 SYNCS.PHASECHK.TRANS64 P0, [R2+URZ+0xe0], R5 ;  /* 0x0000e005020085a7 */ /* 0x000ea400080010ff */
[----:B--2---:R-:W-:Y:S05]  /*a630*/  @!P0 BRA `(.L_x_166) ;  /* 0xfffffffc00f08947 */ /* 0x004fea000383ffff */
[----:B------:R-:W-:Y:S05]  /*a640*/  BRA `(.L_x_167) ;  /* 0xffffff8800407947 */ /* 0x000fea000383ffff */
.L_x_54:
[----:B-1----:R1:W2:Y:S02]  /*a650*/  SYNCS.PHASECHK.TRANS64.TRYWAIT P1, [R2+URZ+0xd0], R5 ;  /* 0x0000d005020075a7 */ /* 0x0022a400080211ff */
[----:B--2---:R-:W-:Y:S05]  /*a660*/  @!P1 NANOSLEEP.SYNCS 0x989680 ;  /* 0x009896800000995d */ /* 0x004fea0003900000 */
[----:B------:R-:W2:Y:S02]  /*a670*/  @!P1 SYNCS.PHASECHK.TRANS64 P1, [R2+URZ+0xd0], R5 ;  /* 0x0000d005020095a7 */ /* 0x000ea400080210ff */
[----:B--2---:R-:W-:Y:S05]  /*a680*/  @!P1 BRA `(.L_x_54) ;  /* 0xfffffffc00f09947 */ /* 0x004fea000383ffff */
[----:B------:R-:W-:Y:S05]  /*a690*/  BRA `(.L_x_168) ;  /* 0xffffff8800707947 */ /* 0x000fea000383ffff */
.L_x_57:
[----:B------:R-:W-:-:S07]  /*a6a0*/  MOV R0, UR4 ;  /* 0x0000000400007c02 */ /* 0x000fce0008000f00 */
.L_x_169:
[----:B-1----:R1:W2:Y:S02]  /*a6b0*/  SYNCS.PHASECHK.TRANS64.TRYWAIT P0, [R0+URZ+0xe0], R3 ;  /* 0x0000e003000075a7 */ /* 0x0022a400080011ff */
[----:B--2---:R-:W-:Y:S05]  /*a6c0*/  @!P0 NANOSLEEP.SYNCS 0x989680 ;  /* 0x009896800000895d */ /* 0x004fea0003900000 */
[----:B------:R-:W2:Y:S02]  /*a6d0*/  @!P0 SYNCS.PHASECHK.TRANS64 P0, [R0+URZ+0xe0], R3 ;  /* 0x0000e003000085a7 */ /* 0x000ea400080010ff */
[----:B--2---:R-:W-:Y:S05]  /*a6e0*/  @!P0 BRA `(.L_x_169) ;  /* 0xfffffffc00f08947 */ /* 0x004fea000383ffff */
[----:B------:R-:W-:Y:S05]  /*a6f0*/  BRA `(.L_x_56) ;  /* 0xffffff8800c47947 */ /* 0x000fea000383ffff */
.L_x_66:
[----:B-1----:R-:W-:-:S04]  /*a700*/  MOV R0, UR5 ;  /* 0x0000000500007c02 */ /* 0x002fc80008000f00 */
[----:B------:R1:W2:Y:S03]  /*a710*/  SYNCS.PHASECHK.TRANS64.TRYWAIT P0, [R0+URZ+0x8], R7 ;  /* 0x00000807000075a7 */ /* 0x0002a600080011ff */
[----:B--2---:R-:W-:Y:S05]  /*a720*/  @!P0 NANOSLEEP.SYNCS 0x989680 ;  /* 0x009896800000895d */ /* 0x004fea0003900000 */
[----:B------:R-:W2:Y:S02]  /*a730*/  @!P0 SYNCS.PHASECHK.TRANS64 P0, [R0+URZ+0x8], R7 ;  /* 0x00000807000085a7 */ /* 0x000ea400080010ff */
[----:B--2---:R-:W-:Y:S05]  /*a740*/  @!P0 BRA `(.L_x_66) ;  /* 0xfffffffc00ec8947 */ /* 0x004fea000383ffff */
[----:B------:R-:W-:Y:S05]  /*a750*/  BRA `(.L_x_65) ;  /* 0xffffff8c00787947 */ /* 0x000fea000383ffff */
.L_x_68:
[----:B------:R-:W-:Y:S01]  /*a760*/  BSSY B0, `(.L_x_170) ;  /* 0x0000006000007945 */ /* 0x000fe20003800000 */
[----:B------:R-:W-:-:S07]  /*a770*/  MOV R15, 0xffffffff ;  /* 0xffffffff000f7802 */ /* 0x000fce0000000f00 */
[----:B-1---5:R-:W-:Y:S05]  /*a780*/  WARPSYNC.COLLECTIVE R15, `(.L_x_171) ;  /* 0x000000000f0c7348 */ /* 0x022fea0003c00000 */
[----:B------:R-:W-:Y:S02]  /*a790*/  ELECT P6, UR79, PT ;  /* 0x00000000004f782f */ /* 0x000fe400038c0000 */
[----:B------:R-:W-:Y:S01]  /*a7a0*/  MOV R14, UR79 ;  /* 0x0000004f000e7c02 */ /* 0x000fe20008000f00 */
[----:B-1---5:R-:W-:Y:S10]  /*a7b0*/  ENDCOLLECTIVE ;  /* 0x000000000000791b */ /* 0x022ff40003800000 */
.L_x_171:
[----:B------:R-:W-:Y:S05]  /*a7c0*/  BSYNC B0 ;  /* 0x0000000000007941 */ /* 0x000fea0003800000 */
.L_x_170:
[----:B------:R-:W-:Y:S05]  /*a7d0*/  BRA `(.L_x_172) ;  /* 0xffffff8c00a87947 */ /* 0x000fea000383ffff */
.L_x_70:
[----:B-1----:R-:W-:-:S04]  /*a7e0*/  MOV R0, UR5 ;  /* 0x0000000500007c02 */ /* 0x002fc80008000f00 */
[----:B------:R1:W2:Y:S03]  /*a7f0*/  SYNCS.PHASECHK.TRANS64.TRYWAIT P0, [R0+URZ+0x8], R5 ;  /* 0x00000805000075a7 */ /* 0x0002a600080011ff */
[----:B--2---:R-:W-:Y:S05]  /*a800*/  @!P0 NANOSLEEP.SYNCS 0x989680 ;  /* 0x009896800000895d */ /* 0x004fea0003900000 */
[----:B------:R-:W2:Y:S02]  /*a810*/  @!P0 SYNCS.PHASECHK.TRANS64 P0, [R0+URZ+0x8], R5 ;  /* 0x00000805000085a7 */ /* 0x000ea400080010ff */
[----:B--2---:R-:W-:Y:S05]  /*a820*/  @!P0 BRA `(.L_x_70) ;  /* 0xfffffffc00ec8947 */ /* 0x004fea000383ffff */
[----:B------:R-:W-:Y:S05]  /*a830*/  BRA `(.L_x_69) ;  /* 0xffffff8c00ac7947 */ /* 0x000fea000383ffff */
.L_x_71:
[----:B-1----:R1:W2:Y:S02]  /*a840*/  SYNCS.PHASECHK.TRANS64.TRYWAIT P0, [R0+URZ+0xd0], R5 ;  /* 0x0000d005000075a7 */ /* 0x0022a400080011ff */
[----:B--2---:R-:W-:Y:S05]  /*a850*/  @!P0 NANOSLEEP.SYNCS 0x989680 ;  /* 0x009896800000895d */ /* 0x004fea0003900000 */
[----:B------:R-:W2:Y:S02]  /*a860*/  @!P0 SYNCS.PHASECHK.TRANS64 P0, [R0+URZ+0xd0], R5 ;  /* 0x0000d005000085a7 */ /* 0x000ea400080010ff */
[----:B--2---:R-:W-:Y:S05]  /*a870*/  @!P0 BRA `(.L_x_71) ;  /* 0xfffffffc00f08947 */ /* 0x004fea000383ffff */
[----:B------:R-:W-:Y:S05]  /*a880*/  BRA `(.L_x_173) ;  /* 0xffffff9000987947 */ /* 0x000fea000383ffff */
.L_x_73:
[----:B------:R-:W-:-:S07]  /*a890*/  MOV R0, UR31 ;  /* 0x0000001f00007c02 */ /* 0x000fce0008000f00 */
.L_x_174:
[----:B-1----:R1:W2:Y:S02]  /*a8a0*/  SYNCS.PHASECHK.TRANS64.TRYWAIT P0, [R0+URZ+0x110], R5 ;  /* 0x00011005000075a7 */ /* 0x0022a400080011ff */
[----:B--2---:R-:W-:Y:S05]  /*a8b0*/  @!P0 NANOSLEEP.SYNCS 0x989680 ;  /* 0x009896800000895d */ /* 0x004fea0003900000 */
[----:B------:R-:W2:Y:S02]  /*a8c0*/  @!P0 SYNCS.PHASECHK.TRANS64 P0, [R0+URZ+0x110], R5 ;  /* 0x00011005000085a7 */ /* 0x000ea400080010ff */
[----:B--2---:R-:W-:Y:S05]  /*a8d0*/  @!P0 BRA `(.L_x_174) ;  /* 0xfffffffc00f08947 */ /* 0x004fea000383ffff */
[----:B------:R-:W-:Y:S05]  /*a8e0*/  BRA `(.L_x_175) ;  /* 0xffffff9000e47947 */ /* 0x000fea000383ffff */
.L_x_76:
[----:B------:R-:W-:Y:S07]  /*a8f0*/  MOV R0, UR5 ;  /* 0x0000000500007c02 */ /* 0x000fee0008000f00 */
.L_x_176:
[----:B-1----:R1:W2:Y:S02]  /*a900*/  SYNCS.PHASECHK.TRANS64.TRYWAIT P0, [R0+URZ], R5 ;  /* 0x00000005000075a7 */ /* 0x0022a400080011ff */
[----:B--2---:R-:W-:Y:S05]  /*a910*/  @!P0 NANOSLEEP.SYNCS 0x989680 ;  /* 0x009896800000895d */ /* 0x004fea0003900000 */
[----:B------:R-:W2:Y:S02]  /*a920*/  @!P0 SYNCS.PHASECHK.TRANS64 P0, [R0+URZ], R5 ;  /* 0x00000005000085a7 */ /* 0x000ea400080010ff */
[----:B--2---:R-:W-:Y:S05]  /*a930*/  @!P0 BRA `(.L_x_176) ;  /* 0xfffffffc00f08947 */ /* 0x004fea000383ffff */
[----:B------:R-:W-:Y:S05]  /*a940*/  BRA `(.L_x_75) ;  /* 0xffffff9000f87947 */ /* 0x000fea000383ffff */
.L_x_80:
[----:B-1----:R-:W-:-:S07]  /*a950*/  MOV R0, UR4 ;  /* 0x0000000400007c02 */ /* 0x002fce0008000f00 */
.L_x_177:
[----:B-1----:R1:W2:Y:S02]  /*a960*/  SYNCS.PHASECHK.TRANS64.TRYWAIT P0, [R0+URZ], R3 ;  /* 0x00000003000075a7 */ /* 0x0022a400080011ff */
[----:B--2---:R-:W-:Y:S05]  /*a970*/  @!P0 NANOSLEEP.SYNCS 0x989680 ;  /* 0x009896800000895d */ /* 0x004fea0003900000 */
[----:B------:R-:W2:Y:S02]  /*a980*/  @!P0 SYNCS.PHASECHK.TRANS64 P0, [R0+URZ], R3 ;  /* 0x00000003000085a7 */ /* 0x000ea400080010ff */
[----:B--2---:R-:W-:Y:S05]  /*a990*/  @!P0 BRA `(.L_x_177) ;  /* 0xfffffffc00f08947 */ /* 0x004fea000383ffff */
[----:B------:R-:W-:Y:S05]  /*a9a0*/  BRA `(.L_x_178) ;  /* 0xffffff9400ec7947 */ /* 0x000fea000383ffff */
.L_x_81:
[----:B------:R-:W-:-:S07]  /*a9b0*/  MOV R0, UR5 ;  /* 0x0000000500007c02 */ /* 0x000fce0008000f00 */
.L_x_179:
[----:B-1----:R1:W2:Y:S02]  /*a9c0*/  SYNCS.PHASECHK.TRANS64.TRYWAIT P0, [R0+URZ], R3 ;  /* 0x00000003000075a7 */ /* 0x0022a400080011ff */
[----:B--2---:R-:W-:Y:S05]  /*a9d0*/  @!P0 NANOSLEEP.SYNCS 0x989680 ;  /* 0x009896800000895d */ /* 0x004fea0003900000 */
[----:B------:R-:W2:Y:S02]  /*a9e0*/  @!P0 SYNCS.PHASECHK.TRANS64 P0, [R0+URZ], R3 ;  /* 0x00000003000085a7 */ /* 0x000ea400080010ff */
[----:B--2---:R-:W-:Y:S05]  /*a9f0*/  @!P0 BRA `(.L_x_179) ;  /* 0xfffffffc00f08947 */ /* 0x004fea000383ffff */
[----:B------:R-:W-:Y:S05]  /*aa00*/  BRA `(.L_x_180) ;  /* 0xffffff9400f87947 */ /* 0x000fea000383ffff */
.L_x_82:
[----:B------:R-:W-:-:S07]  /*aa10*/  MOV R0, UR5 ;  /* 0x0000000500007c02 */ /* 0x000fce0008000f00 */
.L_x_181:
[----:B-1----:R1:W2:Y:S02]  /*aa20*/  SYNCS.PHASECHK.TRANS64.TRYWAIT P0, [R0+URZ], R3 ;  /* 0x00000003000075a7 */ /* 0x0022a400080011ff */
[----:B--2---:R-:W-:Y:S05]  /*aa30*/  @!P0 NANOSLEEP.SYNCS 0x989680 ;  /* 0x009896800000895d */ /* 0x004fea0003900000 */
[----:B------:R-:W2:Y:S02]  /*aa40*/  @!P0 SYNCS.PHASECHK.TRANS64 P0, [R0+URZ], R3 ;  /* 0x00000003000085a7 */ /* 0x000ea400080010ff */
[----:B--2---:R-:W-:Y:S05]  /*aa50*/  @!P0 BRA `(.L_x_181) ;  /* 0xfffffffc00f08947 */ /* 0x004fea000383ffff */
[----:B------:R-:W-:Y:S05]  /*aa60*/  BRA `(.L_x_182) ;  /* 0xffffff9800047947 */ /* 0x000fea000383ffff */
.L_x_85:
[----:B------:R-:W-:-:S07]  /*aa70*/  MOV R0, UR26 ;  /* 0x0000001a00007c02 */ /* 0x000fce0008000f00 */
.L_x_183:
[----:B-1----:R1:W2:Y:S02]  /*aa80*/  SYNCS.PHASECHK.TRANS64.TRYWAIT P1, [R0+URZ+0x150], R3 ;  /* 0x00015003000075a7 */ /* 0x0022a400080211ff */
[----:B--2---:R-:W-:Y:S05]  /*aa90*/  @!P1 NANOSLEEP.SYNCS 0x989680 ;  /* 0x009896800000995d */ /* 0x004fea0003900000 */
[----:B------:R-:W2:Y:S02]  /*aaa0*/  @!P1 SYNCS.PHASECHK.TRANS64 P1, [R0+URZ+0x150], R3 ;  /* 0x00015003000095a7 */ /* 0x000ea400080210ff */
[----:B--2---:R-:W-:Y:S05]  /*aab0*/  @!P1 BRA `(.L_x_183) ;  /* 0xfffffffc00f09947 */ /* 0x004fea000383ffff */
[----:B------:R-:W-:Y:S05]  /*aac0*/  BRA `(.L_x_184) ;  /* 0xffffff9800507947 */ /* 0x000fea000383ffff */
.L_x_90:
[----:B--2---:R2:W3:Y:S02]  /*aad0*/  SYNCS.PHASECHK.TRANS64.TRYWAIT P0, [R12+URZ+0xd0], R9 ;  /* 0x0000d0090c0075a7 */ /* 0x0044e400080011ff */
[----:B---3--:R-:W-:Y:S05]  /*aae0*/  @!P0 NANOSLEEP.SYNCS 0x989680 ;  /* 0x009896800000895d */ /* 0x008fea0003900000 */
[----:B------:R-:W3:Y:S02]  /*aaf0*/  @!P0 SYNCS.PHASECHK.TRANS64 P0, [R12+URZ+0xd0], R9 ;  /* 0x0000d0090c0085a7 */ /* 0x000ee400080010ff */
[----:B---3--:R-:W-:Y:S05]  /*ab00*/  @!P0 BRA `(.L_x_90) ;  /* 0xfffffffc00f08947 */ /* 0x008fea000383ffff */
[----:B------:R-:W-:Y:S05]  /*ab10*/  BRA `(.L_x_185) ;  /* 0xffffff9c00847947 */ /* 0x000fea000383ffff */
.L_x_93:
[----:B------:R-:W-:Y:S07]  /*ab20*/  MOV R0, UR21 ;  /* 0x0000001500007c02 */ /* 0x000fee0008000f00 */
.L_x_186:
[----:B--2---:R2:W3:Y:S02]  /*ab30*/  SYNCS.PHASECHK.TRANS64.TRYWAIT P2, [R0+URZ+0xc8], R11 ;  /* 0x0000c80b000075a7 */ /* 0x0044e400080411ff */
[----:B---3--:R-:W-:Y:S05]  /*ab40*/  @!P2 NANOSLEEP.SYNCS 0x989680 ;  /* 0x009896800000a95d */ /* 0x008fea0003900000 */
[----:B------:R-:W3:Y:S02]  /*ab50*/  @!P2 SYNCS.PHASECHK.TRANS64 P2, [R0+URZ+0xc8], R11 ;  /* 0x0000c80b0000a5a7 */ /* 0x000ee400080410ff */
[----:B---3--:R-:W-:Y:S05]  /*ab60*/  @!P2 BRA `(.L_x_186) ;  /* 0xfffffffc00f0a947 */ /* 0x008fea000383ffff */
[----:B------:R-:W-:Y:S05]  /*ab70*/  BRA `(.L_x_92) ;  /* 0xffffffa000ec7947 */ /* 0x000fea000383ffff */
.L_x_96:
[----:B--2---:R-:W-:Y:S07]  /*ab80*/  MOV R0, UR21 ;  /* 0x0000001500007c02 */ /* 0x004fee0008000f00 */
.L_x_187:
[----:B--2---:R2:W3:Y:S02]  /*ab90*/  SYNCS.PHASECHK.TRANS64.TRYWAIT P0, [R0+URZ+0xa0], R9 ;  /* 0x0000a009000075a7 */ /* 0x0044e400080011ff */
[----:B---3--:R-:W-:Y:S05]  /*aba0*/  @!P0 NANOSLEEP.SYNCS 0x989680 ;  /* 0x009896800000895d */ /* 0x008fea0003900000 */
[----:B------:R-:W3:Y:S02]  /*abb0*/  @!P0 SYNCS.PHASECHK.TRANS64 P0, [R0+URZ+0xa0], R9 ;  /* 0x0000a009000085a7 */ /* 0x000ee400080010ff */
[----:B---3--:R-:W-:Y:S05]  /*abc0*/  @!P0 BRA `(.L_x_187) ;  /* 0xfffffffc00f08947 */ /* 0x008fea000383ffff */
[----:B------:R-:W-:Y:S05]  /*abd0*/  BRA `(.L_x_188) ;  /* 0xffffffa400487947 */ /* 0x000fea000383ffff */
.L_x_97:
[----:B------:R-:W-:Y:S07]  /*abe0*/  MOV R0, UR21 ;  /* 0x0000001500007c02 */ /* 0x000fee0008000f00 */
.L_x_189:
[----:B--2---:R2:W3:Y:S02]  /*abf0*/  SYNCS.PHASECHK.TRANS64.TRYWAIT P0, [R0+URZ+0xa8], R9 ;  /* 0x0000a809000075a7 */ /* 0x0044e400080011ff */
[----:B---3--:R-:W-:Y:S05]  /*ac00*/  @!P0 NANOSLEEP.SYNCS 0x989680 ;  /* 0x009896800000895d */ /* 0x008fea0003900000 */
[----:B------:R-:W3:Y:S02]  /*ac10*/  @!P0 SYNCS.PHASECHK.TRANS64 P0, [R0+URZ+0xa8], R9 ;  /* 0x0000a809000085a7 */ /* 0x000ee400080010ff */
[----:B---3--:R-:W-:Y:S05]  /*ac20*/  @!P0 BRA `(.L_x_189) ;  /* 0xfffffffc00f08947 */ /* 0x008fea000383ffff */
[----:B------:R-:W-:Y:S05]  /*ac30*/  BRA `(.L_x_190) ;  /* 0xffffffa400a07947 */ /* 0x000fea000383ffff */
.L_x_98:
[----:B------:R-:W-:Y:S07]  /*ac40*/  MOV R0, UR21 ;  /* 0x0000001500007c02 */ /* 0x000fee0008000f00 */
.L_x_191:
[----:B--2---:R2:W3:Y:S02]  /*ac50*/  SYNCS.PHASECHK.TRANS64.TRYWAIT P0, [R0+URZ+0xb0], R9 ;  /* 0x0000b009000075a7 */ /* 0x0044e400080011ff */
[----:B---3--:R-:W-:Y:S05]  /*ac60*/  @!P0 NANOSLEEP.SYNCS 0x989680 ;  /* 0x009896800000895d */ /* 0x008fea0003900000 */
[----:B------:R-:W3:Y:S02]  /*ac70*/  @!P0 SYNCS.PHASECHK.TRANS64 P0, [R0+URZ+0xb0], R9 ;  /* 0x0000b009000085a7 */ /* 0x000ee400080010ff */
[----:B---3--:R-:W-:Y:S05]  /*ac80*/  @!P0 BRA `(.L_x_191) ;  /* 0xfffffffc00f08947 */ /* 0x008fea000383ffff */
[----:B------:R-:W-:Y:S05]  /*ac90*/  BRA `(.L_x_192) ;  /* 0xffffffa400fc7947 */ /* 0x000fea000383ffff */
.L_x_99:
[----:B------:R-:W-:Y:S07]  /*aca0*/  MOV R0, UR21 ;  /* 0x0000001500007c02 */ /* 0x000fee0008000f00 */
.L_x_193:
[----:B--2---:R2:W3:Y:S02]  /*acb0*/  SYNCS.PHASECHK.TRANS64.TRYWAIT P0, [R0+URZ+0xb8], R9 ;  /* 0x0000b809000075a7 */ /* 0x0044e400080011ff */
[----:B---3--:R-:W-:Y:S05]  /*acc0*/  @!P0 NANOSLEEP.SYNCS 0x989680 ;  /* 0x009896800000895d */ /* 0x008fea0003900000 */
[----:B------:R-:W3:Y:S02]  /*acd0*/  @!P0 SYNCS.PHASECHK.TRANS64 P0, [R0+URZ+0xb8], R9 ;  /* 0x0000b809000085a7 */ /* 0x000ee400080010ff */
[----:B---3--:R-:W-:Y:S05]  /*ace0*/  @!P0 BRA `(.L_x_193) ;  /* 0xfffffffc00f08947 */ /* 0x008fea000383ffff */
[----:B------:R-:W-:Y:S05]  /*acf0*/  BRA `(.L_x_194) ;  /* 0xffffffa800587947 */ /* 0x000fea000383ffff */
.L_x_101:
[----:B------:R-:W-:-:S07]  /*ad00*/  MOV R0, UR21 ;  /* 0x0000001500007c02 */ /* 0x000fce0008000f00 */
.L_x_195:
[----:B--2---:R2:W4:Y:S02]  /*ad10*/  SYNCS.PHASECHK.TRANS64.TRYWAIT P0, [R0+URZ+0xa0], R3 ;  /* 0x0000a003000075a7 */ /* 0x00452400080011ff */
[----:B----4-:R-:W-:Y:S05]  /*ad20*/  @!P0 NANOSLEEP.SYNCS 0x989680 ;  /* 0x009896800000895d */ /* 0x010fea0003900000 */
[----:B------:R-:W4:Y:S02]  /*ad30*/  @!P0 SYNCS.PHASECHK.TRANS64 P0, [R0+URZ+0xa0], R3 ;  /* 0x0000a003000085a7 */ /* 0x000f2400080010ff */
[----:B----4-:R-:W-:Y:S05]  /*ad40*/  @!P0 BRA `(.L_x_195) ;  /* 0xfffffffc00f08947 */ /* 0x010fea000383ffff */
[----:B------:R-:W-:Y:S05]  /*ad50*/  BRA `(.L_x_196) ;  /* 0xffffffa800e47947 */ /* 0x000fea000383ffff */
.L_x_102:
[----:B--2---:R-:W-:-:S07]  /*ad60*/  MOV R0, UR21 ;  /* 0x0000001500007c02 */ /* 0x004fce0008000f00 */
.L_x_197:
[----:B--2---:R2:W4:Y:S02]  /*ad70*/  SYNCS.PHASECHK.TRANS64.TRYWAIT P0, [R0+URZ+0xa8], R3 ;  /* 0x0000a803000075a7 */ /* 0x00452400080011ff */
[----:B----4-:R-:W-:Y:S05]  /*ad80*/  @!P0 NANOSLEEP.SYNCS 0x989680 ;  /* 0x009896800000895d */ /* 0x010fea0003900000 */
[----:B------:R-:W4:Y:S02]  /*ad90*/  @!P0 SYNCS.PHASECHK.TRANS64 P0, [R0+URZ+0xa8], R3 ;  /* 0x0000a803000085a7 */ /* 0x000f2400080010ff */
[----:B----4-:R-:W-:Y:S05]  /*ada0*/  @!P0 BRA `(.L_x_197) ;  /* 0xfffffffc00f08947 */ /* 0x010fea000383ffff */
[----:B------:R-:W-:Y:S05]  /*adb0*/  BRA `(.L_x_198) ;  /* 0xffffffa800d47947 */ /* 0x000fea000383ffff */
.L_x_103:
[----:B--2---:R-:W-:-:S07]  /*adc0*/  MOV R0, UR21 ;  /* 0x0000001500007c02 */ /* 0x004fce0008000f00 */
.L_x_199:
[----:B--2---:R2:W4:Y:S02]  /*add0*/  SYNCS.PHASECHK.TRANS64.TRYWAIT P0, [R0+URZ+0xb0], R3 ;  /* 0x0000b003000075a7 */ /* 0x00452400080011ff */
[----:B----4-:R-:W-:Y:S05]  /*ade0*/  @!P0 NANOSLEEP.SYNCS 0x989680 ;  /* 0x009896800000895d */ /* 0x010fea0003900000 */
[----:B------:R-:W4:Y:S02]  /*adf0*/  @!P0 SYNCS.PHASECHK.TRANS64 P0, [R0+URZ+0xb0], R3 ;  /* 0x0000b003000085a7 */ /* 0x000f2400080010ff */
[----:B----4-:R-:W-:Y:S05]  /*ae00*/  @!P0 BRA `(.L_x_199) ;  /* 0xfffffffc00f08947 */ /* 0x010fea000383ffff */
[----:B------:R-:W-:Y:S05]  /*ae10*/  BRA `(.L_x_200) ;  /* 0xffffffa800c47947 */ /* 0x000fea000383ffff */
.L_x_105:
[----:B-1----:R1:W2:Y:S02]  /*ae20*/  SYNCS.PHASECHK.TRANS64.TRYWAIT P0, [R3+URZ+0xd0], R0 ;  /* 0x0000d000030075a7 */ /* 0x0022a400080011ff */
[----:B--2---:R-:W-:Y:S05]  /*ae30*/  @!P0 NANOSLEEP.SYNCS 0x989680 ;  /* 0x009896800000895d */ /* 0x004fea0003900000 */
[----:B------:R-:W2:Y:S02]  /*ae40*/  @!P0 SYNCS.PHASECHK.TRANS64 P0, [R3+URZ+0xd0], R0 ;  /* 0x0000d000030085a7 */ /* 0x000ea400080010ff */
[----:B--2---:R-:W-:Y:S05]  /*ae50*/  @!P0 BRA `(.L_x_105) ;  /* 0xfffffffc00f08947 */ /* 0x004fea000383ffff */
[----:B------:R-:W-:Y:S05]  /*ae60*/  BRA `(.L_x_201) ;  /* 0xffffffac00887947 */ /* 0x000fea000383ffff */
.L_x_116:
[----:B--2---:R2:W1:Y:S02]  /*ae70*/  SYNCS.PHASECHK.TRANS64.TRYWAIT P1, [R5+URZ+0x80], R2 ;  /* 0x00008002050075a7 */ /* 0x00446400080211ff */
[----:B-1----:R-:W-:Y:S05]  /*ae80*/  @!P1 NANOSLEEP.SYNCS 0x989680 ;  /* 0x009896800000995d */ /* 0x002fea0003900000 */
[----:B------:R-:W1:Y:S02]  /*ae90*/  @!P1 SYNCS.PHASECHK.TRANS64 P1, [R5+URZ+0x80], R2 ;  /* 0x00008002050095a7 */ /* 0x000e6400080210ff */
[----:B-1----:R-:W-:Y:S05]  /*aea0*/  @!P1 BRA `(.L_x_116) ;  /* 0xfffffffc00f09947 */ /* 0x002fea000383ffff */
[----:B------:R-:W-:Y:S05]  /*aeb0*/  BRA `(.L_x_115) ;  /* 0xffffffb800fc7947 */ /* 0x000fea000383ffff */
.L_x_118:
[----:B-1----:R1:W4:Y:S02]  /*aec0*/  SYNCS.PHASECHK.TRANS64.TRYWAIT P0, [R90+URZ+0xf0], R7 ;  /* 0x0000f0075a0075a7 */ /* 0x00232400080011ff */
[----:B----4-:R-:W-:Y:S05]  /*aed0*/  @!P0 NANOSLEEP.SYNCS 0x989680 ;  /* 0x009896800000895d */ /* 0x010fea0003900000 */
[----:B------:R-:W4:Y:S02]  /*aee0*/  @!P0 SYNCS.PHASECHK.TRANS64 P0, [R90+URZ+0xf0], R7 ;  /* 0x0000f0075a0085a7 */ /* 0x000f2400080010ff */
[----:B----4-:R-:W-:Y:S05]  /*aef0*/  @!P0 BRA `(.L_x_118) ;  /* 0xfffffffc00f08947 */ /* 0x010fea000383ffff */
[----:B------:R-:W-:Y:S05]  /*af00*/  BRA `(.L_x_117) ;  /* 0xffffffbc004c7947 */ /* 0x000fea000383ffff */
.L_x_126:
[----:B---3--:R3:W4:Y:S02]  /*af10*/  SYNCS.PHASECHK.TRANS64.TRYWAIT P0, [R103+URZ+0x80], R4 ;  /* 0x00008004670075a7 */ /* 0x00872400080011ff */
[----:B----4-:R-:W-:Y:S05]  /*af20*/  @!P0 NANOSLEEP.SYNCS 0x989680 ;  /* 0x009896800000895d */ /* 0x010fea0003900000 */
[----:B------:R-:W4:Y:S02]  /*af30*/  @!P0 SYNCS.PHASECHK.TRANS64 P0, [R103+URZ+0x80], R4 ;  /* 0x00008004670085a7 */ /* 0x000f2400080010ff */
[----:B----4-:R-:W-:Y:S05]  /*af40*/  @!P0 BRA `(.L_x_126) ;  /* 0xfffffffc00f08947 */ /* 0x010fea000383ffff */
[----:B------:R-:W-:Y:S05]  /*af50*/  BRA `(.L_x_125) ;  /* 0xffffffc800547947 */ /* 0x000fea000383ffff */
.L_x_134:
[----:B---3--:R3:W4:Y:S02]  /*af60*/  SYNCS.PHASECHK.TRANS64.TRYWAIT P0, [R103+URZ+0x80], R4 ;  /* 0x00008004670075a7 */ /* 0x00872400080011ff */
[----:B----4-:R-:W-:Y:S05]  /*af70*/  @!P0 NANOSLEEP.SYNCS 0x989680 ;  /* 0x009896800000895d */ /* 0x010fea0003900000 */
[----:B------:R-:W4:Y:S02]  /*af80*/  @!P0 SYNCS.PHASECHK.TRANS64 P0, [R103+URZ+0x80], R4 ;  /* 0x00008004670085a7 */ /* 0x000f2400080010ff */
[----:B----4-:R-:W-:Y:S05]  /*af90*/  @!P0 BRA `(.L_x_134) ;  /* 0xfffffffc00f08947 */ /* 0x010fea000383ffff */
[----:B------:R-:W-:Y:S05]  /*afa0*/  BRA `(.L_x_133) ;  /* 0xffffffd400a47947 */ /* 0x000fea000383ffff */
.L_x_142:
[----:B---3--:R3:W4:Y:S02]  /*afb0*/  SYNCS.PHASECHK.TRANS64.TRYWAIT P0, [R102+URZ+0x80], R3 ;  /* 0x00008003660075a7 */ /* 0x00872400080011ff */
[----:B----4-:R-:W-:Y:S05]  /*afc0*/  @!P0 NANOSLEEP.SYNCS 0x989680 ;  /* 0x009896800000895d */ /* 0x010fea0003900000 */
[----:B------:R-:W4:Y:S02]  /*afd0*/  @!P0 SYNCS.PHASECHK.TRANS64 P0, [R102+URZ+0x80], R3 ;  /* 0x00008003660085a7 */ /* 0x000f2400080010ff */
[----:B----4-:R-:W-:Y:S05]  /*afe0*/  @!P0 BRA `(.L_x_142) ;  /* 0xfffffffc00f08947 */ /* 0x010fea000383ffff */
[----:B------:R-:W-:Y:S05]  /*aff0*/  BRA `(.L_x_141) ;  /* 0xffffffe000fc7947 */ /* 0x000fea000383ffff */
        .weak           $__internal_0_$__cuda_sm10x_tcgen05_guardrail_trap_col_being_dealloced_not_returned_by_alloc
        .type           $__internal_0_$__cuda_sm10x_tcgen05_guardrail_trap_col_being_dealloced_not_returned_by_alloc,@function
        .size           $__internal_0_$__cuda_sm10x_tcgen05_guardrail_trap_col_being_dealloced_not_returned_by_alloc,($__internal_1_$__cuda_sm10x_tcgen05_guardrail_trap_phase_invalid_during_alloc - $__internal_0_$__cuda_sm10x_tcgen05_guardrail_trap_col_being_dealloced_not_returned_by_alloc)
$__internal_0_$__cuda_sm10x_tcgen05_guardrail_trap_col_being_dealloced_not_returned_by_alloc:
[----:B------:R-:W-:Y:S05]  /*b000*/  BPT.TRAP 0x1 ;  /* 0x000000040000795c */ /* 0x000fea0000300000 */
[----:B------:R-:W-:-:S04]  /*b010*/  HFMA2 R3, -RZ, RZ, 0, 0 ;  /* 0x00000000ff037431 */ /* 0x000fc800000001ff */
[----:B------:R-:W-:Y:S05]  /*b020*/  RET.REL.NODEC R2 `(_ZN7cutlass13device_kernelINS_4gemm6kernel13GemmUniversalIN4cute5tupleIJiiiiEEENS1_10collective13CollectiveMmaINS1_35MainloopSm100TmaUmmaWarpSpecializedILi8ELi2ELi4ENS5_IJNS4_1CILi2EEESB_NSA_ILi1EEEEEEEENS5_IJNSA_ILi128EEENSA_ILi256EEESF_EEENS_12float_e5m2_tENS5_IJlSC_lEEESI_SJ_NS4_8TiledMMAINS4_8MMA_AtomIJNS4_10MMA_TraitsINS4_25SM100_MMA_F8F6F4_2x1SM_SSEJSI_SI_fSF_SG_NS4_17integral_constantINS4_4UMMA5MajorELSQ_0EEESR_NSO_INSP_7ScaleInELSS_0EEEST_EEEEEENS4_6LayoutINS5_IJSC_SC_SC_EEENS5_IJNSA_ILi0EEESY_SY_EEEEENS5_IJNS4_10UnderscoreES11_S11_EEEEENS4_28SM100_TMA_2SM_LOAD_MULTICASTENS4_14ComposedLayoutINS4_7SwizzleILi3ELi4ELi3EEENS4_18smem_ptr_flag_bitsILi8EEENSW_INS5_IJNSA_ILi8EEESF_EEENS5_IJSF_SC_EEEEEEEvNS4_8identityENS4_18SM100_TMA_2SM_LOADES1E_vS1F_EENS_8epilogue10collective18CollectiveEpilogueINS1I_23Sm100TmaWarpSpecializedILi4ELi2ELi32ELb0ELb0EEEJNS5_IJNSA_ILi64EEESG_SF_EEENS5_IJNSW_IS1N_SC_EENSW_INS5_IJNSA_ILi32EEESB_EEENS5_IJSC_SF_EEEEEEEESI_SJ_SI_SJ_NS1I_6fusion15FusionCallbacksIS1M_NS1V_17LinearCombinationISI_fSI_fLNS_15FloatRoundStyleE2EEES1O_S1U_JEEENS4_5SM1004TMEM4LOAD26SM100_TMEM_LOAD_32dp32b32xENS4_13SM90_TMA_LOADENS15_INS16_ILi1ELi4ELi3EEES19_NSW_INS5_IJS1A_S1Q_EEENS5_IJS1Q_SC_EEEEEEENS4_39AutoVectorizingCopyWithAssumedAlignmentILi128EEENS4_14SM90_TMA_STOREES2A_S2C_S2C_EEEvvEEEEvNT_6ParamsE) ;  /* 0xffffff4c02f47950 */ /* 0x000fea0003c3ffff */
        .weak           $__internal_1_$__cuda_sm10x_tcgen05_guardrail_trap_phase_invalid_during_alloc
        .type           $__internal_1_$__cuda_sm10x_tcgen05_guardrail_trap_phase_invalid_during_alloc,@function
        .size           $__internal_1_$__cuda_sm10x_tcgen05_guardrail_trap_phase_invalid_during_alloc,($__internal_2_$__cuda_sm10x_tcgen05_guardrail_trap_unallocated_columns_being_dealloced - $__internal_1_$__cuda_sm10x_tcgen05_guardrail_trap_phase_invalid_during_alloc)
$__internal_1_$__cuda_sm10x_tcgen05_guardrail_trap_phase_invalid_during_alloc:
[----:B------:R-:W-:Y:S05]  /*b030*/  BPT.TRAP 0x1 ;  /* 0x000000040000795c */ /* 0x000fea0000300000 */
[----:B------:R-:W-:-:S04]  /*b040*/  MOV R5, 0x0 ;  /* 0x0000000000057802 */ /* 0x000fc80000000f00 */
[----:B------:R-:W-:Y:S05]  /*b050*/  RET.REL.NODEC R4 `(_ZN7cutlass13device_kernelINS_4gemm6kernel13GemmUniversalIN4cute5tupleIJiiiiEEENS1_10collective13CollectiveMmaINS1_35MainloopSm100TmaUmmaWarpSpecializedILi8ELi2ELi4ENS5_IJNS4_1CILi2EEESB_NSA_ILi1EEEEEEEENS5_IJNSA_ILi128EEENSA_ILi256EEESF_EEENS_12float_e5m2_tENS5_IJlSC_lEEESI_SJ_NS4_8TiledMMAINS4_8MMA_AtomIJNS4_10MMA_TraitsINS4_25SM100_MMA_F8F6F4_2x1SM_SSEJSI_SI_fSF_SG_NS4_17integral_constantINS4_4UMMA5MajorELSQ_0EEESR_NSO_INSP_7ScaleInELSS_0EEEST_EEEEEENS4_6LayoutINS5_IJSC_SC_SC_EEENS5_IJNSA_ILi0EEESY_SY_EEEEENS5_IJNS4_10UnderscoreES11_S11_EEEEENS4_28SM100_TMA_2SM_LOAD_MULTICASTENS4_14ComposedLayoutINS4_7SwizzleILi3ELi4ELi3EEENS4_18smem_ptr_flag_bitsILi8EEENSW_INS5_IJNSA_ILi8EEESF_EEENS5_IJSF_SC_EEEEEEEvNS4_8identityENS4_18SM100_TMA_2SM_LOADES1E_vS1F_EENS_8epilogue10collective18CollectiveEpilogueINS1I_23Sm100TmaWarpSpecializedILi4ELi2ELi32ELb0ELb0EEEJNS5_IJNSA_ILi64EEESG_SF_EEENS5_IJNSW_IS1N_SC_EENSW_INS5_IJNSA_ILi32EEESB_EEENS5_IJSC_SF_EEEEEEEESI_SJ_SI_SJ_NS1I_6fusion15FusionCallbacksIS1M_NS1V_17LinearCombinationISI_fSI_fLNS_15FloatRoundStyleE2EEES1O_S1U_JEEENS4_5SM1004TMEM4LOAD26SM100_TMEM_LOAD_32dp32b32xENS4_13SM90_TMA_LOADENS15_INS16_ILi1ELi4ELi3EEES19_NSW_INS5_IJS1A_S1Q_EEENS5_IJS1Q_SC_EEEEEEENS4_39AutoVectorizingCopyWithAssumedAlignmentILi128EEENS4_14SM90_TMA_STOREES2A_S2C_S2C_EEEvvEEEEvNT_6ParamsE) ;  /* 0xffffff4c04e87950 */ /* 0x000fea0003c3ffff */
        .weak           $__internal_2_$__cuda_sm10x_tcgen05_guardrail_trap_unallocated_columns_being_dealloced
        .type           $__internal_2_$__cuda_sm10x_tcgen05_guardrail_trap_unallocated_columns_being_dealloced,@function
        .size           $__internal_2_$__cuda_sm10x_tcgen05_guardrail_trap_unallocated_columns_being_dealloced,(.L_x_203 - $__internal_2_$__cuda_sm10x_tcgen05_guardrail_trap_unallocated_columns_being_dealloced)
$__internal_2_$__cuda_sm10x_tcgen05_guardrail_trap_unallocated_columns_being_dealloced:
[----:B------:R-:W-:Y:S05]  /*b060*/  BPT.TRAP 0x1 ;  /* 0x000000040000795c */ /* 0x000fea0000300000 */
[----:B------:R-:W-:-:S04]  /*b070*/  HFMA2 R3, -RZ, RZ, 0, 0 ;  /* 0x00000000ff037431 */ /* 0x000fc800000001ff */
[----:B------:R-:W-:Y:S05]  /*b080*/  RET.REL.NODEC R2 `(_ZN7cutlass13device_kernelINS_4gemm6kernel13GemmUniversalIN4cute5tupleIJiiiiEEENS1_10collective13CollectiveMmaINS1_35MainloopSm100TmaUmmaWarpSpecializedILi8ELi2ELi4ENS5_IJNS4_1CILi2EEESB_NSA_ILi1EEEEEEEENS5_IJNSA_ILi128EEENSA_ILi256EEESF_EEENS_12float_e5m2_tENS5_IJlSC_lEEESI_SJ_NS4_8TiledMMAINS4_8MMA_AtomIJNS4_10MMA_TraitsINS4_25SM100_MMA_F8F6F4_2x1SM_SSEJSI_SI_fSF_SG_NS4_17integral_constantINS4_4UMMA5MajorELSQ_0EEESR_NSO_INSP_7ScaleInELSS_0EEEST_EEEEEENS4_6LayoutINS5_IJSC_SC_SC_EEENS5_IJNSA_ILi0EEESY_SY_EEEEENS5_IJNS4_10UnderscoreES11_S11_EEEEENS4_28SM100_TMA_2SM_LOAD_MULTICASTENS4_14ComposedLayoutINS4_7SwizzleILi3ELi4ELi3EEENS4_18smem_ptr_flag_bitsILi8EEENSW_INS5_IJNSA_ILi8EEESF_EEENS5_IJSF_SC_EEEEEEEvNS4_8identityENS4_18SM100_TMA_2SM_LOADES1E_vS1F_EENS_8epilogue10collective18CollectiveEpilogueINS1I_23Sm100TmaWarpSpecializedILi4ELi2ELi32ELb0ELb0EEEJNS5_IJNSA_ILi64EEESG_SF_EEENS5_IJNSW_IS1N_SC_EENSW_INS5_IJNSA_ILi32EEESB_EEENS5_IJSC_SF_EEEEEEEESI_SJ_SI_SJ_NS1I_6fusion15FusionCallbacksIS1M_NS1V_17LinearCombinationISI_fSI_fLNS_15FloatRoundStyleE2EEES1O_S1U_JEEENS4_5SM1004TMEM4LOAD26SM100_TMEM_LOAD_32dp32b32xENS4_13SM90_TMA_LOADENS15_INS16_ILi1ELi4ELi3EEES19_NSW_INS5_IJS1A_S1Q_EEENS5_IJS1Q_SC_EEEEEEENS4_39AutoVectorizingCopyWithAssumedAlignmentILi128EEENS4_14SM90_TMA_STOREES2A_S2C_S2C_EEEvvEEEEvNT_6ParamsE) ;  /* 0xffffff4c02dc7950 */ /* 0x000fea0003c3ffff */
.L_x_202:
[----:B------:R-:W-:-:S00]  /*b090*/  BRA `(.L_x_202) ;  /* 0xfffffffc00fc7947 */ /* 0x000fc0000383ffff */
[----:B------:R-:W-:-:S00]  /*b0a0*/  NOP ;  /* 0x0000000000007918 */ /* 0x000fc00000000000 */
        /* <DEDUP_REMOVED lines=13> */
.L_x_203:


//--------------------- .nv.global.init           --------------------------
	.section	.nv.global.init,"aw",@progbits
.nv.global.init:
	.type		$str$27,@object
	.size		$str$27,($str$28 - $str$27)
$str$27:
        /*0000*/ 	.byte	0x28, 0x61, 0x64, 0x64, 0x72, 0x65, 0x73, 0x73, 0x20, 0x26, 0x20, 0x6d, 0x61, 0x73, 0x6b, 0x29
        /*0010*/ 	.byte	0x20, 0x3d, 0x3d, 0x20, 0x30, 0x00
	.type		$str$28,@object
	.size		$str$28,($str$26 - $str$28)
$str$28:
        /*0016*/ 	.byte	0x2f, 0x74, 0x6d, 0x70, 0x2f, 0x63, 0x75, 0x74, 0x6c, 0x61, 0x73, 0x73, 0x5f, 0x73, 0x77, 0x65
        /*0026*/ 	.byte	0x65, 0x70, 0x5f, 0x73, 0x72, 0x63, 0x2f, 0x69, 0x6e, 0x63, 0x6c, 0x75, 0x64, 0x65, 0x2f, 0x63
        /*0036*/ 	.byte	0x75, 0x74, 0x65, 0x2f, 0x70, 0x6f, 0x69, 0x6e, 0x74, 0x65, 0x72, 0x5f, 0x66, 0x6c, 0x61, 0x67
        /*0046*/ 	.byte	0x67, 0x65, 0x64, 0x2e, 0x68, 0x70, 0x70, 0x00
	.type		$str$26,@object
	.size		$str$26,($str$25 - $str$26)
$str$26:
        /*004e*/ 	.byte	0x2f, 0x74, 0x6d, 0x70, 0x2f, 0x63, 0x75, 0x74, 0x6c, 0x61, 0x73, 0x73, 0x5f, 0x73, 0x77, 0x65
        /*005e*/ 	.byte	0x65, 0x70, 0x5f, 0x73, 0x72, 0x63, 0x2f, 0x69, 0x6e, 0x63, 0x6c, 0x75, 0x64, 0x65, 0x2f, 0x63
        /*006e*/ 	.byte	0x75, 0x74, 0x65, 0x2f, 0x61, 0x74, 0x6f, 0x6d, 0x2f, 0x63, 0x6f, 0x70, 0x79, 0x5f, 0x74, 0x72
        /*007e*/ 	.byte	0x61, 0x69, 0x74, 0x73, 0x5f, 0x73, 0x6d, 0x31, 0x30, 0x30, 0x2e, 0x68, 0x70, 0x70, 0x00
	.type		$str$25,@object
	.size		$str$25,(__unnamed_1 - $str$25)
$str$25:
        /*008d*/ 	.byte	0x28, 0x28, 0x75, 0x69, 0x6e, 0x74, 0x33, 0x32, 0x5f, 0x74, 0x28, 0x74, 0x68, 0x72, 0x65, 0x61
        /*009d*/ 	.byte	0x64, 0x49, 0x64, 0x78, 0x2e, 0x78, 0x29, 0x20, 0x2f, 0x20, 0x33, 0x32, 0x29, 0x20, 0x25, 0x20
        /*00ad*/ 	.byte	0x34, 0x29, 0x20, 0x3d, 0x3d, 0x20, 0x28, 0x28, 0x28, 0x74, 0x6d, 0x65, 0x6d, 0x5f, 0x61, 0x64
        /*00bd*/ 	.byte	0x64, 0x72, 0x20, 0x3e, 0x3e, 0x20, 0x31, 0x36, 0x29, 0x20, 0x2f, 0x20, 0x33, 0x32, 0x29, 0x20
        /*00cd*/ 	.byte	0x25, 0x20, 0x34, 0x29, 0x00
	.type		__unnamed_1,@object
	.size		__unnamed_1,(__unnamed_2 - __unnamed_1)
__unnamed_1:
        /*00d2*/ 	.byte	0x61, 0x75, 0x74, 0x6f, 0x20, 0x63, 0x75, 0x74, 0x65, 0x3a, 0x3a, 0x61, 0x73, 0x5f, 0x70, 0x6f
        /* <DEDUP_REMOVED lines=24> */
        /*0262*/ 	.byte	0x3a, 0x3a, 0x43, 0x3c, 0x34, 0x30, 0x39, 0x36, 0x3e, 0x3e, 0x3e, 0x3e, 0x5d, 0x00
	.type		__unnamed_2,@object
	.size		__unnamed_2,(__unnamed_3 - __unnamed_2)
__unnamed_2:
        /* <DEDUP_REMOVED lines=26> */
	.type		__unnamed_3,@object
	.size		__unnamed_3,(.L_3 - __unnamed_3)
__unnamed_3:
        /* <DEDUP_REMOVED lines=40> */
        /*068e*/ 	.byte	0x74, 0x65, 0x3a, 0x3a, 0x43, 0x3c, 0x30, 0x3e, 0x3e, 0x3e, 0x3e, 0x5d, 0x00
.L_3:


//--------------------- .nv.shared._ZN7cutlass13device_kernelINS_4gemm6kernel13GemmUniversalIN4cute5tupleIJiiiiEEENS1_10collective13CollectiveMmaINS1_35MainloopSm100TmaUmmaWarpSpecializedILi8ELi2ELi4ENS5_IJNS4_1CILi2EEESB_NSA_ILi1EEEEEEEENS5_IJNSA_ILi128EEENSA_ILi256EEESF_EEENS_12float_e5m2_tENS5_IJlSC_lEEESI_SJ_NS4_8TiledMMAINS4_8MMA_AtomIJNS4_10MMA_TraitsINS4_25SM100_MMA_F8F6F4_2x1SM_SSEJSI_SI_fSF_SG_NS4_17integral_constantINS4_4UMMA5MajorELSQ_0EEESR_NSO_INSP_7ScaleInELSS_0EEEST_EEEEEENS4_6LayoutINS5_IJSC_SC_SC_EEENS5_IJNSA_ILi0EEESY_SY_EEEEENS5_IJNS4_10UnderscoreES11_S11_EEEEENS4_28SM100_TMA_2SM_LOAD_MULTICASTENS4_14ComposedLayoutINS4_7SwizzleILi3ELi4ELi3EEENS4_18smem_ptr_flag_bitsILi8EEENSW_INS5_IJNSA_ILi8EEESF_EEENS5_IJSF_SC_EEEEEEEvNS4_8identityENS4_18SM100_TMA_2SM_LOADES1E_vS1F_EENS_8epilogue10collective18CollectiveEpilogueINS1I_23Sm100TmaWarpSpecializedILi4ELi2ELi32ELb0ELb0EEEJNS5_IJNSA_ILi64EEESG_SF_EEENS5_IJNSW_IS1N_SC_EENSW_INS5_IJNSA_ILi32EEESB_EEENS5_IJSC_SF_EEEEEEEESI_SJ_SI_SJ_NS1I_6fusion15FusionCallbacksIS1M_NS1V_17LinearCombinationISI_fSI_fLNS_15FloatRoundStyleE2EEES1O_S1U_JEEENS4_5SM1004TMEM4LOAD26SM100_TMEM_LOAD_32dp32b32xENS4_13SM90_TMA_LOADENS15_INS16_ILi1ELi4ELi3EEES19_NSW_INS5_IJS1A_S1Q_EEENS5_IJS1Q_SC_EEEEEEENS4_39AutoVectorizingCopyWithAssumedAlignmentILi128EEENS4_14SM90_TMA_STOREES2A_S2C_S2C_EEEvvEEEEvNT_6ParamsE --------------------------
	.section	.nv.shared._ZN7cutlass13device_kernelINS_4gemm6kernel13GemmUniversalIN4cute5tupleIJiiiiEEENS1_10collective13CollectiveMmaINS1_35MainloopSm100TmaUmmaWarpSpecializedILi8ELi2ELi4ENS5_IJNS4_1CILi2EEESB_NSA_ILi1EEEEEEEENS5_IJNSA_ILi128EEENSA_ILi256EEESF_EEENS_12float_e5m2_tENS5_IJlSC_lEEESI_SJ_NS4_8TiledMMAINS4_8MMA_AtomIJNS4_10MMA_TraitsINS4_25SM100_MMA_F8F6F4_2x1SM_SSEJSI_SI_fSF_SG_NS4_17integral_constantINS4_4UMMA5MajorELSQ_0EEESR_NSO_INSP_7ScaleInELSS_0EEEST_EEEEEENS4_6LayoutINS5_IJSC_SC_SC_EEENS5_IJNSA_ILi0EEESY_SY_EEEEENS5_IJNS4_10UnderscoreES11_S11_EEEEENS4_28SM100_TMA_2SM_LOAD_MULTICASTENS4_14ComposedLayoutINS4_7SwizzleILi3ELi4ELi3EEENS4_18smem_ptr_flag_bitsILi8EEENSW_INS5_IJNSA_ILi8EEESF_EEENS5_IJSF_SC_EEEEEEEvNS4_8identityENS4_18SM100_TMA_2SM_LOADES1E_vS1F_EENS_8epilogue10collective18CollectiveEpilogueINS1I_23Sm100TmaWarpSpecializedILi4ELi2ELi32ELb0ELb0EEEJNS5_IJNSA_ILi64EEESG_SF_EEENS5_IJNSW_IS1N_SC_EENSW_INS5_IJNSA_ILi32EEESB_EEENS5_IJSC_SF_EEEEEEEESI_SJ_SI_SJ_NS1I_6fusion15FusionCallbacksIS1M_NS1V_17LinearCombinationISI_fSI_fLNS_15FloatRoundStyleE2EEES1O_S1U_JEEENS4_5SM1004TMEM4LOAD26SM100_TMEM_LOAD_32dp32b32xENS4_13SM90_TMA_LOADENS15_INS16_ILi1ELi4ELi3EEES19_NSW_INS5_IJS1A_S1Q_EEENS5_IJS1Q_SC_EEEEEEENS4_39AutoVectorizingCopyWithAssumedAlignmentILi128EEENS4_14SM90_TMA_STOREES2A_S2C_S2C_EEEvvEEEEvNT_6ParamsE,"aw",@nobits
	.sectionflags	@""
	.align	16
	.zero		1024


//--------------------- .nv.shared.reserved.0     --------------------------
	.section	.nv.shared.reserved.0,"aw",@nobits
	.weak		__nv_reservedSMEM_offset_0_alias
	.size		__nv_reservedSMEM_offset_0_alias, 0, 64
	.other		__nv_reservedSMEM_offset_0_alias,@"STO_CUDA_RESERVED_SHARED STV_DEFAULT"
__nv_reservedSMEM_offset_0_alias:
	.zero		0
.nv.shared.reserved.0:
	.zero		64
	.weak		__nv_reservedSMEM_tcgen05_partition
	.type		__nv_reservedSMEM_tcgen05_partition,@object
	.size		__nv_reservedSMEM_tcgen05_partition,(.L_0 - __nv_reservedSMEM_tcgen05_partition)
__nv_reservedSMEM_tcgen05_partition:
	.zero		32
.L_0:


//--------------------- .nv.global                --------------------------
	.section	.nv.global,"aw",@nobits
.nv.global:
	.type		_ZN39_INTERNAL_8bb9ac42_4_k_cu_231990c2_88714cute1_E,@object
	.size		_ZN39_INTERNAL_8bb9ac42_4_k_cu_231990c2_88714cute1_E,(_ZN39_INTERNAL_8bb9ac42_4_k_cu_231990c2_88714cuda3std3__45__cpo6cbeginE - _ZN39_INTERNAL_8bb9ac42_4_k_cu_231990c2_88714cute1_E)
_ZN39_INTERNAL_8bb9ac42_4_k_cu_231990c2_88714cute1_E:
	.zero		1
	.type		_ZN39_INTERNAL_8bb9ac42_4_k_cu_231990c2_88714cuda3std3__45__cpo6cbeginE,@object
	.size		_ZN39_INTERNAL_8bb9ac42_4_k_cu_231990c2_88714cuda3std3__45__cpo6cbeginE,(_ZN39_INTERNAL_8bb9ac42_4_k_cu_231990c2_88714cuda3std3__48in_placeE - _ZN39_INTERNAL_8bb9ac42_4_k_cu_231990c2_88714cuda3std3__45__cpo6cbeginE)
_ZN39_INTERNAL_8bb9ac42_4_k_cu_231990c2_88714cuda3std3__45__cpo6cbeginE:
	.zero		1
	.type		_ZN39_INTERNAL_8bb9ac42_4_k_cu_231990c2_88714cuda3std3__48in_placeE,@object
	.size		_ZN39_INTERNAL_8bb9ac42_4_k_cu_231990c2_88714cuda3std3__48in_placeE,(_ZN39_INTERNAL_8bb9ac42_4_k_cu_231990c2_88714cuda3std6ranges3__45__cpo9iter_moveE - _ZN39_INTERNAL_8bb9ac42_4_k_cu_231990c2_88714cuda3std3__48in_placeE)
_ZN39_INTERNAL_8bb9ac42_4_k_cu_231990c2_88714cuda3std3__48in_placeE:
	.zero		1
	.type		_ZN39_INTERNAL_8bb9ac42_4_k_cu_231990c2_88714cuda3std6ranges3__45__cpo9iter_moveE,@object
	.size		_ZN39_INTERNAL_8bb9ac42_4_k_cu_231990c2_88714cuda3std6ranges3__45__cpo9iter_moveE,(_ZN39_INTERNAL_8bb9ac42_4_k_cu_231990c2_88714cuda3std3__45__cpo5beginE - _ZN39_INTERNAL_8bb9ac42_4_k_cu_231990c2_88714cuda3std6ranges3__45__cpo9iter_moveE)
_ZN39_INTERNAL_8bb9ac42_4_k_cu_231990c2_88714cuda3std6ranges3__45__cpo9iter_moveE:
	.zero		1
	.type		_ZN39_INTERNAL_8bb9ac42_4_k_cu_231990c2_88714cuda3std3__45__cpo5beginE,@object
	.size		_ZN39_INTERNAL_8bb9ac42_4_k_cu_231990c2_88714cuda3std3__45__cpo5beginE,(_ZN39_INTERNAL_8bb9ac42_4_k_cu_231990c2_88714cuda3std3__441_GLOBAL__N__8bb9ac42_4_k_cu_231990c2_88716ignoreE - _ZN39_INTERNAL_8bb9ac42_4_k_cu_231990c2_88714cuda3std3__45__cpo5beginE)
_ZN39_INTERNAL_8bb9ac42_4_k_cu_231990c2_88714cuda3std3__45__cpo5beginE:
	.zero		1
	.type		_ZN39_INTERNAL_8bb9ac42_4_k_cu_231990c2_88714cuda3std3__441_GLOBAL__N__8bb9ac42_4_k_cu_231990c2_88716ignoreE,@object
	.size		_ZN39_INTERNAL_8bb9ac42_4_k_cu_231990c2_88714cuda3std3__441_GLOBAL__N__8bb9ac42_4_k_cu_231990c2_88716ignoreE,(_ZN39_INTERNAL_8bb9ac42_4_k_cu_231990c2_88714cute7productE - _ZN39_INTERNAL_8bb9ac42_4_k_cu_231990c2_88714cuda3std3__441_GLOBAL__N__8bb9ac42_4_k_cu_231990c2_88716ignoreE)
_ZN39_INTERNAL_8bb9ac42_4_k_cu_231990c2_88714cuda3std3__441_GLOBAL__N__8bb9ac42_4_k_cu_231990c2_88716ignoreE:
	.zero		1
	.type		_ZN39_INTERNAL_8bb9ac42_4_k_cu_231990c2_88714cute7productE,@object
	.size		_ZN39_INTERNAL_8bb9ac42_4_k_cu_231990c2_88714cute7productE,(_ZN39_INTERNAL_8bb9ac42_4_k_cu_231990c2_88714cuda3std3__45__cpo3endE - _ZN39_INTERNAL_8bb9ac42_4_k_cu_231990c2_88714cute7productE)
_ZN39_INTERNAL_8bb9ac42_4_k_cu_231990c2_88714cute7productE:
	.zero		1
	.type		_ZN39_INTERNAL_8bb9ac42_4_k_cu_231990c2_88714cuda3std3__45__cpo3endE,@object
	.size		_ZN39_INTERNAL_8bb9ac42_4_k_cu_231990c2_88714cuda3std3__45__cpo3endE,(_ZN39_INTERNAL_8bb9ac42_4_k_cu_231990c2_88714cuda3std3__419piecewise_constructE - _ZN39_INTERNAL_8bb9ac42_4_k_cu_231990c2_88714cuda3std3__45__cpo3endE)
_ZN39_INTERNAL_8bb9ac42_4_k_cu_231990c2_88714cuda3std3__45__cpo3endE:
	.zero		1
	.type		_ZN39_INTERNAL_8bb9ac42_4_k_cu_231990c2_88714cuda3std3__419piecewise_constructE,@object
	.size		_ZN39_INTERNAL_8bb9ac42_4_k_cu_231990c2_88714cuda3std3__419piecewise_constructE,(_ZN39_INTERNAL_8bb9ac42_4_k_cu_231990c2_88714cuda3std3__45__cpo4cendE - _ZN39_INTERNAL_8bb9ac42_4_k_cu_231990c2_88714cuda3std3__419piecewise_constructE)
_ZN39_INTERNAL_8bb9ac42_4_k_cu_231990c2_88714cuda3std3__419piecewise_constructE:
	.zero		1
	.type		_ZN39_INTERNAL_8bb9ac42_4_k_cu_231990c2_88714cuda3std3__45__cpo4cendE,@object
	.size		_ZN39_INTERNAL_8bb9ac42_4_k_cu_231990c2_88714cuda3std3__45__cpo4cendE,(_ZN39_INTERNAL_8bb9ac42_4_k_cu_231990c2_88714cuda3std6ranges3__45__cpo4swapE - _ZN39_INTERNAL_8bb9ac42_4_k_cu_231990c2_88714cuda3std3__45__cpo4cendE)
_ZN39_INTERNAL_8bb9ac42_4_k_cu_231990c2_88714cuda3std3__45__cpo4cendE:
	.zero		1
	.type		_ZN39_INTERNAL_8bb9ac42_4_k_cu_231990c2_88714cuda3std6ranges3__45__cpo4swapE,@object
	.size		_ZN39_INTERNAL_8bb9ac42_4_k_cu_231990c2_88714cuda3std6ranges3__45__cpo4swapE,(.L_11 - _ZN39_INTERNAL_8bb9ac42_4_k_cu_231990c2_88714cuda3std6ranges3__45__cpo4swapE)
_ZN39_INTERNAL_8bb9ac42_4_k_cu_231990c2_88714cuda3std6ranges3__45__cpo4swapE:
	.zero		1
.L_11:


//--------------------- .nv.constant0._ZN7cutlass13device_kernelINS_4gemm6kernel13GemmUniversalIN4cute5tupleIJiiiiEEENS1_10collective13CollectiveMmaINS1_35MainloopSm100TmaUmmaWarpSpecializedILi8ELi2ELi4ENS5_IJNS4_1CILi2EEESB_NSA_ILi1EEEEEEEENS5_IJNSA_ILi128EEENSA_ILi256EEESF_EEENS_12float_e5m2_tENS5_IJlSC_lEEESI_SJ_NS4_8TiledMMAINS4_8MMA_AtomIJNS4_10MMA_TraitsINS4_25SM100_MMA_F8F6F4_2x1SM_SSEJSI_SI_fSF_SG_NS4_17integral_constantINS4_4UMMA5MajorELSQ_0EEESR_NSO_INSP_7ScaleInELSS_0EEEST_EEEEEENS4_6LayoutINS5_IJSC_SC_SC_EEENS5_IJNSA_ILi0EEESY_SY_EEEEENS5_IJNS4_10UnderscoreES11_S11_EEEEENS4_28SM100_TMA_2SM_LOAD_MULTICASTENS4_14ComposedLayoutINS4_7SwizzleILi3ELi4ELi3EEENS4_18smem_ptr_flag_bitsILi8EEENSW_INS5_IJNSA_ILi8EEESF_EEENS5_IJSF_SC_EEEEEEEvNS4_8identityENS4_18SM100_TMA_2SM_LOADES1E_vS1F_EENS_8epilogue10collective18CollectiveEpilogueINS1I_23Sm100TmaWarpSpecializedILi4ELi2ELi32ELb0ELb0EEEJNS5_IJNSA_ILi64EEESG_SF_EEENS5_IJNSW_IS1N_SC_EENSW_INS5_IJNSA_ILi32EEESB_EEENS5_IJSC_SF_EEEEEEEESI_SJ_SI_SJ_NS1I_6fusion15FusionCallbacksIS1M_NS1V_17LinearCombinationISI_fSI_fLNS_15FloatRoundStyleE2EEES1O_S1U_JEEENS4_5SM1004TMEM4LOAD26SM100_TMEM_LOAD_32dp32b32xENS4_13SM90_TMA_LOADENS15_INS16_ILi1ELi4ELi3EEES19_NSW_INS5_IJS1A_S1Q_EEENS5_IJS1Q_SC_EEEEEEENS4_39AutoVectorizingCopyWithAssumedAlignmentILi128EEENS4_14SM90_TMA_STOREES2A_S2C_S2C_EEEvvEEEEvNT_6ParamsE --------------------------
	.section	.nv.constant0._ZN7cutlass13device_kernelINS_4gemm6kernel13GemmUniversalIN4cute5tupleIJiiiiEEENS1_10collective13CollectiveMmaINS1_35MainloopSm100TmaUmmaWarpSpecializedILi8ELi2ELi4ENS5_IJNS4_1CILi2EEESB_NSA_ILi1EEEEEEEENS5_IJNSA_ILi128EEENSA_ILi256EEESF_EEENS_12float_e5m2_tENS5_IJlSC_lEEESI_SJ_NS4_8TiledMMAINS4_8MMA_AtomIJNS4_10MMA_TraitsINS4_25SM100_MMA_F8F6F4_2x1SM_SSEJSI_SI_fSF_SG_NS4_17integral_constantINS4_4UMMA5MajorELSQ_0EEESR_NSO_INSP_7ScaleInELSS_0EEEST_EEEEEENS4_6LayoutINS5_IJSC_SC_SC_EEENS5_IJNSA_ILi0EEESY_SY_EEEEENS5_IJNS4_10UnderscoreES11_S11_EEEEENS4_28SM100_TMA_2SM_LOAD_MULTICASTENS4_14ComposedLayoutINS4_7SwizzleILi3ELi4ELi3EEENS4_18smem_ptr_flag_bitsILi8EEENSW_INS5_IJNSA_ILi8EEESF_EEENS5_IJSF_SC_EEEEEEEvNS4_8identityENS4_18SM100_TMA_2SM_LOADES1E_vS1F_EENS_8epilogue10collective18CollectiveEpilogueINS1I_23Sm100TmaWarpSpecializedILi4ELi2ELi32ELb0ELb0EEEJNS5_IJNSA_ILi64EEESG_SF_EEENS5_IJNSW_IS1N_SC_EENSW_INS5_IJNSA_ILi32EEESB_EEENS5_IJSC_SF_EEEEEEEESI_SJ_SI_SJ_NS1I_6fusion15FusionCallbacksIS1M_NS1V_17LinearCombinationISI_fSI_fLNS_15FloatRoundStyleE2EEES1O_S1U_JEEENS4_5SM1004TMEM4LOAD26SM100_TMEM_LOAD_32dp32b32xENS4_13SM90_TMA_LOADENS15_INS16_ILi1ELi4ELi3EEES19_NSW_INS5_IJS1A_S1Q_EEENS5_IJS1Q_SC_EEEEEEENS4_39AutoVectorizingCopyWithAssumedAlignmentILi128EEENS4_14SM90_TMA_STOREES2A_S2C_S2C_EEEvvEEEEvNT_6ParamsE,"a",@progbits
	.sectionflags	@""
	.align	4
.nv.constant0._ZN7cutlass13device_kernelINS_4gemm6kernel13GemmUniversalIN4cute5tupleIJiiiiEEENS1_10collective13CollectiveMmaINS1_35MainloopSm100TmaUmmaWarpSpecializedILi8ELi2ELi4ENS5_IJNS4_1CILi2EEESB_NSA_ILi1EEEEEEEENS5_IJNSA_ILi128EEENSA_ILi256EEESF_EEENS_12float_e5m2_tENS5_IJlSC_lEEESI_SJ_NS4_8TiledMMAINS4_8MMA_AtomIJNS4_10MMA_TraitsINS4_25SM100_MMA_F8F6F4_2x1SM_SSEJSI_SI_fSF_SG_NS4_17integral_constantINS4_4UMMA5MajorELSQ_0EEESR_NSO_INSP_7ScaleInELSS_0EEEST_EEEEEENS4_6LayoutINS5_IJSC_SC_SC_EEENS5_IJNSA_ILi0EEESY_SY_EEEEENS5_IJNS4_10UnderscoreES11_S11_EEEEENS4_28SM100_TMA_2SM_LOAD_MULTICASTENS4_14ComposedLayoutINS4_7SwizzleILi3ELi4ELi3EEENS4_18smem_ptr_flag_bitsILi8EEENSW_INS5_IJNSA_ILi8EEESF_EEENS5_IJSF_SC_EEEEEEEvNS4_8identityENS4_18SM100_TMA_2SM_LOADES1E_vS1F_EENS_8epilogue10collective18CollectiveEpilogueINS1I_23Sm100TmaWarpSpecializedILi4ELi2ELi32ELb0ELb0EEEJNS5_IJNSA_ILi64EEESG_SF_EEENS5_IJNSW_IS1N_SC_EENSW_INS5_IJNSA_ILi32EEESB_EEENS5_IJSC_SF_EEEEEEEESI_SJ_SI_SJ_NS1I_6fusion15FusionCallbacksIS1M_NS1V_17LinearCombinationISI_fSI_fLNS_15FloatRoundStyleE2EEES1O_S1U_JEEENS4_5SM1004TMEM4LOAD26SM100_TMEM_LOAD_32dp32b32xENS4_13SM90_TMA_LOADENS15_INS16_ILi1ELi4ELi3EEES19_NSW_INS5_IJS1A_S1Q_EEENS5_IJS1Q_SC_EEEEEEENS4_39AutoVectorizingCopyWithAssumedAlignmentILi128EEENS4_14SM90_TMA_STOREES2A_S2C_S2C_EEEvvEEEEvNT_6ParamsE:
	.zero		2944


//--------------------- SYMBOLS --------------------------

	.type		.nv.reservedSmem.offset0,@object
	.size		.nv.reservedSmem.offset0,0x4
	.type		.nv.reservedSmem.cap,@object
	.size		.nv.reservedSmem.cap,0x4
	.type		__assertfail,@function
